	.target	sm_100a

	.elftype	@"ET_EXEC"


//--------------------- .note.nv.tkinfo           --------------------------
	.section	.note.nv.tkinfo,"",@"SHT_NOTE"
	.sectionflags	@"SHF_NOTE_NV_TKINFO"
	.tkinfo
        /*0018*/ 	.word	0x00000002
        /*0030*/ 	.string	""
        /*0030*/ 	.string	"ptxas"
        /*0030*/ 	.string	"Cuda compilation tools, release 13.0, V13.0.88"
        /*0030*/ 	.string	"Build cuda_13.0.r13.0/compiler.36424714_0"
        /*0030*/ 	.string	"-arch sm_100a -m 64 "



//--------------------- .note.nv.cuinfo           --------------------------
	.section	.note.nv.cuinfo,"",@"SHT_NOTE"
	.sectionflags	@"SHF_NOTE_NV_CUINFO"
        /*0018*/ 	.short	0x0002
        /*001a*/ 	.short	0x0064
        /*001c*/ 	.short	0x0082
	.zero		2


//--------------------- .nv.info                  --------------------------
	.section	.nv.info,"",@"SHT_CUDA_INFO"
	.align	4


	//----- nvinfo : EIATTR_REGCOUNT
	.align		4
        /*0000*/ 	.byte	0x04, 0x2f
        /*0002*/ 	.short	(.L_19 - .L_18)
	.align		4
.L_18:
        /*0004*/ 	.word	index@(_ZN7cutlass13device_kernelINS_4gemm6kernel13GemmUniversalIN4cute5tupleIJiiiiEEENS1_10collective13CollectiveMmaINS1_35MainloopSm100TmaUmmaWarpSpecializedILi5ELi2ELi2ENS5_IJNS4_1CILi2EEENSA_ILi1EEESC_EEEEENS5_IJNSA_ILi256EEESF_NSA_ILi64EEEEEENS_10bfloat16_tENS5_IJlSC_lEEESI_SJ_NS4_8TiledMMAINS4_8MMA_AtomIJNS4_26SM100_MMA_F16BF16_2x1SM_SSISI_SI_fLi256ELi256ELNS4_4UMMA5MajorE0ELSO_0ELNSN_7ScaleInE0ELSP_0EEEEEENS4_6LayoutINS5_IJSC_SC_SC_EEENS5_IJNSA_ILi0EEESU_SU_EEEEENS5_IJNS4_10UnderscoreESX_SX_EEEEENS4_18SM100_TMA_2SM_LOADENS4_14ComposedLayoutINS4_7SwizzleILi3ELi4ELi3EEENS4_18smem_ptr_flag_bitsILi16EEENSS_INS5_IJNSA_ILi8EEESG_EEENS5_IJSG_SC_EEEEEEEvNS4_8identityES10_S1A_vS1B_EENS_8epilogue10collective18CollectiveEpilogueINS1D_23Sm100TmaWarpSpecializedILi4ELi2ELi64ELb1ELb0EEEJNS5_IJNSA_ILi128EEESF_SG_EEENS5_IJNSS_IS1I_SC_EENSS_ISG_SC_EEEEESI_SJ_SI_SJ_NS1D_6fusion15FusionCallbacksIS1H_NS1N_23LinCombPerRowBiasEltActINS1D_6thread4ReLuESI_fSI_SI_fLi8ELNS_15FloatRoundStyleE2EEES1J_S1M_JEEENS4_5SM1004TMEM4LOAD26SM100_TMEM_LOAD_32dp32b64xENS4_13SM90_TMA_LOADES1A_NS4_39AutoVectorizingCopyWithAssumedAlignmentILi128EEENS4_14SM90_TMA_STOREES1A_S21_S21_EEEvvEEEEvNT_6ParamsE)
        /*0008*/ 	.word	0x000000fa


	//----- nvinfo : EIATTR_FRAME_SIZE
	.align		4
.L_19:
        /*000c*/ 	.byte	0x04, 0x11
        /*000e*/ 	.short	(.L_21 - .L_20)
	.align		4
.L_20:
        /*0010*/ 	.word	index@($__internal_2_$__cuda_sm10x_tcgen05_guardrail_trap_unallocated_columns_being_dealloced)
        /*0014*/ 	.word	0x00000000


	//----- nvinfo : EIATTR_FRAME_SIZE
	.align		4
.L_21:
        /*0018*/ 	.byte	0x04, 0x11
        /*001a*/ 	.short	(.L_23 - .L_22)
	.align		4
.L_22:
        /*001c*/ 	.word	index@($__internal_1_$__cuda_sm10x_tcgen05_guardrail_trap_phase_invalid_during_alloc)
        /*0020*/ 	.word	0x00000000


	//----- nvinfo : EIATTR_FRAME_SIZE
	.align		4
.L_23:
        /*0024*/ 	.byte	0x04, 0x11
        /*0026*/ 	.short	(.L_25 - .L_24)
	.align		4
.L_24:
        /*0028*/ 	.word	index@($__internal_0_$__cuda_sm10x_tcgen05_guardrail_trap_col_being_dealloced_not_returned_by_alloc)
        /*002c*/ 	.word	0x00000000


	//----- nvinfo : EIATTR_FRAME_SIZE
	.align		4
.L_25:
        /*0030*/ 	.byte	0x04, 0x11
        /*0032*/ 	.short	(.L_27 - .L_26)
	.align		4
.L_26:
        /*0034*/ 	.word	index@(_ZN7cutlass13device_kernelINS_4gemm6kernel13GemmUniversalIN4cute5tupleIJiiiiEEENS1_10collective13CollectiveMmaINS1_35MainloopSm100TmaUmmaWarpSpecializedILi5ELi2ELi2ENS5_IJNS4_1CILi2EEENSA_ILi1EEESC_EEEEENS5_IJNSA_ILi256EEESF_NSA_ILi64EEEEEENS_10bfloat16_tENS5_IJlSC_lEEESI_SJ_NS4_8TiledMMAINS4_8MMA_AtomIJNS4_26SM100_MMA_F16BF16_2x1SM_SSISI_SI_fLi256ELi256ELNS4_4UMMA5MajorE0ELSO_0ELNSN_7ScaleInE0ELSP_0EEEEEENS4_6LayoutINS5_IJSC_SC_SC_EEENS5_IJNSA_ILi0EEESU_SU_EEEEENS5_IJNS4_10UnderscoreESX_SX_EEEEENS4_18SM100_TMA_2SM_LOADENS4_14ComposedLayoutINS4_7SwizzleILi3ELi4ELi3EEENS4_18smem_ptr_flag_bitsILi16EEENSS_INS5_IJNSA_ILi8EEESG_EEENS5_IJSG_SC_EEEEEEEvNS4_8identityES10_S1A_vS1B_EENS_8epilogue10collective18CollectiveEpilogueINS1D_23Sm100TmaWarpSpecializedILi4ELi2ELi64ELb1ELb0EEEJNS5_IJNSA_ILi128EEESF_SG_EEENS5_IJNSS_IS1I_SC_EENSS_ISG_SC_EEEEESI_SJ_SI_SJ_NS1D_6fusion15FusionCallbacksIS1H_NS1N_23LinCombPerRowBiasEltActINS1D_6thread4ReLuESI_fSI_SI_fLi8ELNS_15FloatRoundStyleE2EEES1J_S1M_JEEENS4_5SM1004TMEM4LOAD26SM100_TMEM_LOAD_32dp32b64xENS4_13SM90_TMA_LOADES1A_NS4_39AutoVectorizingCopyWithAssumedAlignmentILi128EEENS4_14SM90_TMA_STOREES1A_S21_S21_EEEvvEEEEvNT_6ParamsE)
        /*0038*/ 	.word	0x00000000


	//----- nvinfo : EIATTR_MIN_STACK_SIZE
	.align		4
.L_27:
        /*003c*/ 	.byte	0x04, 0x12
        /*003e*/ 	.short	(.L_29 - .L_28)
	.align		4
.L_28:
        /*0040*/ 	.word	index@(_ZN7cutlass13device_kernelINS_4gemm6kernel13GemmUniversalIN4cute5tupleIJiiiiEEENS1_10collective13CollectiveMmaINS1_35MainloopSm100TmaUmmaWarpSpecializedILi5ELi2ELi2ENS5_IJNS4_1CILi2EEENSA_ILi1EEESC_EEEEENS5_IJNSA_ILi256EEESF_NSA_ILi64EEEEEENS_10bfloat16_tENS5_IJlSC_lEEESI_SJ_NS4_8TiledMMAINS4_8MMA_AtomIJNS4_26SM100_MMA_F16BF16_2x1SM_SSISI_SI_fLi256ELi256ELNS4_4UMMA5MajorE0ELSO_0ELNSN_7ScaleInE0ELSP_0EEEEEENS4_6LayoutINS5_IJSC_SC_SC_EEENS5_IJNSA_ILi0EEESU_SU_EEEEENS5_IJNS4_10UnderscoreESX_SX_EEEEENS4_18SM100_TMA_2SM_LOADENS4_14ComposedLayoutINS4_7SwizzleILi3ELi4ELi3EEENS4_18smem_ptr_flag_bitsILi16EEENSS_INS5_IJNSA_ILi8EEESG_EEENS5_IJSG_SC_EEEEEEEvNS4_8identityES10_S1A_vS1B_EENS_8epilogue10collective18CollectiveEpilogueINS1D_23Sm100TmaWarpSpecializedILi4ELi2ELi64ELb1ELb0EEEJNS5_IJNSA_ILi128EEESF_SG_EEENS5_IJNSS_IS1I_SC_EENSS_ISG_SC_EEEEESI_SJ_SI_SJ_NS1D_6fusion15FusionCallbacksIS1H_NS1N_23LinCombPerRowBiasEltActINS1D_6thread4ReLuESI_fSI_SI_fLi8ELNS_15FloatRoundStyleE2EEES1J_S1M_JEEENS4_5SM1004TMEM4LOAD26SM100_TMEM_LOAD_32dp32b64xENS4_13SM90_TMA_LOADES1A_NS4_39AutoVectorizingCopyWithAssumedAlignmentILi128EEENS4_14SM90_TMA_STOREES1A_S21_S21_EEEvvEEEEvNT_6ParamsE)
        /*0044*/ 	.word	0x00000000
.L_29:


//--------------------- .nv.compat                --------------------------
	.section	.nv.compat,"",@"SHT_CUDA_COMPAT_INFO"
	.align	4
        /*0000*/ 	.byte	0x02, 0x09, 0x01, 0x00, 0x02, 0x02, 0x02, 0x00, 0x02, 0x05, 0x05, 0x00, 0x03, 0x07, 0x01, 0x01
        /*0010*/ 	.byte	0x02, 0x03, 0x01, 0x00, 0x02, 0x06, 0x01, 0x00, 0x04, 0x0b, 0x08, 0x00, 0x09, 0x00, 0x00, 0x00
        /*0020*/ 	.byte	0x00, 0x00, 0x00, 0x00


//--------------------- .nv.info._ZN7cutlass13device_kernelINS_4gemm6kernel13GemmUniversalIN4cute5tupleIJiiiiEEENS1_10collective13CollectiveMmaINS1_35MainloopSm100TmaUmmaWarpSpecializedILi5ELi2ELi2ENS5_IJNS4_1CILi2EEENSA_ILi1EEESC_EEEEENS5_IJNSA_ILi256EEESF_NSA_ILi64EEEEEENS_10bfloat16_tENS5_IJlSC_lEEESI_SJ_NS4_8TiledMMAINS4_8MMA_AtomIJNS4_26SM100_MMA_F16BF16_2x1SM_SSISI_SI_fLi256ELi256ELNS4_4UMMA5MajorE0ELSO_0ELNSN_7ScaleInE0ELSP_0EEEEEENS4_6LayoutINS5_IJSC_SC_SC_EEENS5_IJNSA_ILi0EEESU_SU_EEEEENS5_IJNS4_10UnderscoreESX_SX_EEEEENS4_18SM100_TMA_2SM_LOADENS4_14ComposedLayoutINS4_7SwizzleILi3ELi4ELi3EEENS4_18smem_ptr_flag_bitsILi16EEENSS_INS5_IJNSA_ILi8EEESG_EEENS5_IJSG_SC_EEEEEEEvNS4_8identityES10_S1A_vS1B_EENS_8epilogue10collective18CollectiveEpilogueINS1D_23Sm100TmaWarpSpecializedILi4ELi2ELi64ELb1ELb0EEEJNS5_IJNSA_ILi128EEESF_SG_EEENS5_IJNSS_IS1I_SC_EENSS_ISG_SC_EEEEESI_SJ_SI_SJ_NS1D_6fusion15FusionCallbacksIS1H_NS1N_23LinCombPerRowBiasEltActINS1D_6thread4ReLuESI_fSI_SI_fLi8ELNS_15FloatRoundStyleE2EEES1J_S1M_JEEENS4_5SM1004TMEM4LOAD26SM100_TMEM_LOAD_32dp32b64xENS4_13SM90_TMA_LOADES1A_NS4_39AutoVectorizingCopyWithAssumedAlignmentILi128EEENS4_14SM90_TMA_STOREES1A_S21_S21_EEEvvEEEEvNT_6ParamsE --------------------------
	.section	.nv.info._ZN7cutlass13device_kernelINS_4gemm6kernel13GemmUniversalIN4cute5tupleIJiiiiEEENS1_10collective13CollectiveMmaINS1_35MainloopSm100TmaUmmaWarpSpecializedILi5ELi2ELi2ENS5_IJNS4_1CILi2EEENSA_ILi1EEESC_EEEEENS5_IJNSA_ILi256EEESF_NSA_ILi64EEEEEENS_10bfloat16_tENS5_IJlSC_lEEESI_SJ_NS4_8TiledMMAINS4_8MMA_AtomIJNS4_26SM100_MMA_F16BF16_2x1SM_SSISI_SI_fLi256ELi256ELNS4_4UMMA5MajorE0ELSO_0ELNSN_7ScaleInE0ELSP_0EEEEEENS4_6LayoutINS5_IJSC_SC_SC_EEENS5_IJNSA_ILi0EEESU_SU_EEEEENS5_IJNS4_10UnderscoreESX_SX_EEEEENS4_18SM100_TMA_2SM_LOADENS4_14ComposedLayoutINS4_7SwizzleILi3ELi4ELi3EEENS4_18smem_ptr_flag_bitsILi16EEENSS_INS5_IJNSA_ILi8EEESG_EEENS5_IJSG_SC_EEEEEEEvNS4_8identityES10_S1A_vS1B_EENS_8epilogue10collective18CollectiveEpilogueINS1D_23Sm100TmaWarpSpecializedILi4ELi2ELi64ELb1ELb0EEEJNS5_IJNSA_ILi128EEESF_SG_EEENS5_IJNSS_IS1I_SC_EENSS_ISG_SC_EEEEESI_SJ_SI_SJ_NS1D_6fusion15FusionCallbacksIS1H_NS1N_23LinCombPerRowBiasEltActINS1D_6thread4ReLuESI_fSI_SI_fLi8ELNS_15FloatRoundStyleE2EEES1J_S1M_JEEENS4_5SM1004TMEM4LOAD26SM100_TMEM_LOAD_32dp32b64xENS4_13SM90_TMA_LOADES1A_NS4_39AutoVectorizingCopyWithAssumedAlignmentILi128EEENS4_14SM90_TMA_STOREES1A_S21_S21_EEEvvEEEEvNT_6ParamsE,"",@"SHT_CUDA_INFO"
	.sectionflags	@""
	.align	4


	//----- nvinfo : EIATTR_CUDA_API_VERSION
	.align		4
        /*0000*/ 	.byte	0x04, 0x37
        /*0002*/ 	.short	(.L_31 - .L_30)
.L_30:
        /*0004*/ 	.word	0x00000082


	//----- nvinfo : EIATTR_KPARAM_INFO
	.align		4
.L_31:
        /*0008*/ 	.byte	0x04, 0x17
        /*000a*/ 	.short	(.L_33 - .L_32)
.L_32:
        /*000c*/ 	.word	0x00000000
        /*0010*/ 	.short	0x0000
        /*0012*/ 	.short	0x0000
        /*0014*/ 	.byte	0x00, 0xf0, 0x01, 0x20


	//----- nvinfo : EIATTR_AT_ENTRY_FRAGMENTS
	.align		4
.L_33:
        /*0018*/ 	.byte	0x04, 0x4f
        /*001a*/ 	.short	(.L_35 - .L_34)


	//   ....[0]....
.L_34:
        /*001c*/ 	.word	0x00000007


	//----- nvinfo : EIATTR_RESERVED_SMEM_USED
	.align		4
.L_35:
        /*0020*/ 	.byte	0x01, 0x41
	.zero		2


	//----- nvinfo : EIATTR_SPARSE_MMA_MASK
	.align		4
        /*0024*/ 	.byte	0x03, 0x50
        /*0026*/ 	.short	0x0000


	//----- nvinfo : EIATTR_TCGEN05_2CTA_USED
	.align		4
        /*0028*/ 	.byte	0x01, 0x52
	.zero		2


	//----- nvinfo : EIATTR_MAXREG_COUNT
	.align		4
        /*002c*/ 	.byte	0x03, 0x1b
        /*002e*/ 	.short	0x00ff


	//----- nvinfo : EIATTR_NUM_BARRIERS
	.align		4
        /*0030*/ 	.byte	0x02, 0x4c
        /*0032*/ 	.byte	0x07
	.zero		1


	//----- nvinfo : EIATTR_EXTERNS
	.align		4
        /*0034*/ 	.byte	0x04, 0x0f
        /*0036*/ 	.short	(.L_37 - .L_36)


	//   ....[0]....
	.align		4
.L_36:
        /*0038*/ 	.word	index@(__assertfail)


	//----- nvinfo : EIATTR_MERCURY_ISA_VERSION
	.align		4
.L_37:
        /*003c*/ 	.byte	0x03, 0x5f
        /*003e*/ 	.short	0x0101


	//----- nvinfo : EIATTR_INT_WARP_WIDE_INSTR_OFFSETS
	.align		4
        /*0040*/ 	.byte	0x04, 0x31
        /*0042*/ 	.short	(.L_39 - .L_38)


	//   ....[0]....
.L_38:
        /*0044*/ 	.word	0x00000cc0


	//   ....[1]....
        /*0048*/ 	.word	0x00000d60


	//   ....[2]....
        /*004c*/ 	.word	0x00002080


	//   ....[3]....
        /*0050*/ 	.word	0x00003ec0


	//   ....[4]....
        /*0054*/ 	.word	0x00003ee0


	//   ....[5]....
        /*0058*/ 	.word	0x00003f10


	//   ....[6]....
        /*005c*/ 	.word	0x00004850


	//   ....[7]....
        /*0060*/ 	.word	0x000048b0


	//   ....[8]....
        /*0064*/ 	.word	0x000049a0


	//   ....[9]....
        /*0068*/ 	.word	0x00004a20


	//   ....[10]....
        /*006c*/ 	.word	0x00004b30


	//   ....[11]....
        /*0070*/ 	.word	0x00004bc0


	//   ....[12]....
        /*0074*/ 	.word	0x00004da0


	//   ....[13]....
        /*0078*/ 	.word	0x00004f00


	//   ....[14]....
        /*007c*/ 	.word	0x00005f30


	//----- nvinfo : EIATTR_COOP_GROUP_MASK_REGIDS
	.align		4
.L_39:
        /*0080*/ 	.byte	0x04, 0x29
        /*0082*/ 	.short	(.L_41 - .L_40)


	//   ....[0]....
.L_40:
        /*0084*/ 	.word	0xffffffff


	//   ....[1]....
        /*0088*/ 	.word	0xffffffff


	//   ....[2]....
        /*008c*/ 	.word	0xffffffff


	//   ....[3]....
        /*0090*/ 	.word	0xffffffff


	//   ....[4]....
        /*0094*/ 	.word	0xffffffff


	//   ....[5]....
        /*0098*/ 	.word	0xffffffff


	//   ....[6]....
        /*009c*/ 	.word	0xffffffff


	//   ....[7]....
        /*00a0*/ 	.word	0xffffffff


	//   ....[8]....
        /*00a4*/ 	.word	0xffffffff


	//   ....[9]....
        /*00a8*/ 	.word	0xffffffff


	//   ....[10]....
        /*00ac*/ 	.word	0xffffffff


	//   ....[11]....
        /*00b0*/ 	.word	0xffffffff


	//   ....[12]....
        /*00b4*/ 	.word	0xffffffff


	//   ....[13]....
        /*00b8*/ 	.word	0xffffffff


	//----- nvinfo : EIATTR_COOP_GROUP_INSTR_OFFSETS
	.align		4
.L_41:
        /*00bc*/ 	.byte	0x04, 0x28
        /*00be*/ 	.short	(.L_43 - .L_42)


	//   ....[0]....
.L_42:
        /*00c0*/ 	.word	0x000000c0


	//   ....[1]....
        /*00c4*/ 	.word	0x000004d0


	//   ....[2]....
        /*00c8*/ 	.word	0x00000670


	//   ....[3]....
        /*00cc*/ 	.word	0x00000800


	//   ....[4]....
        /*00d0*/ 	.word	0x000008f0


	//   ....[5]....
        /*00d4*/ 	.word	0x00000a50


	//   ....[6]....
        /*00d8*/ 	.word	0x00000ba0


	//   ....[7]....
        /*00dc*/ 	.word	0x00000de0


	//   ....[8]....
        /*00e0*/ 	.word	0x00001f60


	//   ....[9]....
        /*00e4*/ 	.word	0x00002dc0


	//   ....[10]....
        /*00e8*/ 	.word	0x00003290


	//   ....[11]....
        /*00ec*/ 	.word	0x000032c0


	//   ....[12]....
        /*00f0*/ 	.word	0x00003dc0


	//   ....[13]....
        /*00f4*/ 	.word	0x00003fd0


	//----- nvinfo : EIATTR_VRC_CTA_INIT_COUNT
	.align		4
.L_43:
        /*00f8*/ 	.byte	0x02, 0x4a
        /*00fa*/ 	.byte	0x80
	.zero		1


	//----- nvinfo : EIATTR_SYSCALL_OFFSETS
	.align		4
        /*00fc*/ 	.byte	0x04, 0x46
        /*00fe*/ 	.short	(.L_45 - .L_44)


	//   ....[0]....
.L_44:
        /*0100*/ 	.word	0x000059f0


	//   ....[1]....
        /*0104*/ 	.word	0x00005ae0


	//   ....[2]....
        /*0108*/ 	.word	0x00006640


	//   ....[3]....
        /*010c*/ 	.word	0x00007a90


	//   ....[4]....
        /*0110*/ 	.word	0x00008eb0


	//   ....[5]....
        /*0114*/ 	.word	0x0000a2c0


	//----- nvinfo : EIATTR_MBARRIER_INSTR_OFFSETS
	.align		4
.L_45:
        /*0118*/ 	.byte	0x04, 0x39
        /*011a*/ 	.short	(.L_47 - .L_46)


	//   ....[0]....
.L_46:
        /*011c*/ 	.word	0x000005c0
        /*0120*/ 	.word	0x000000ff
        /*0124*/ 	.word	0x00000000
        /*0128*/ 	.short	0x0100
        /*012a*/ 	.byte	0x08
	.zero		1


	//   ....[1]....
        /*012c*/ 	.word	0x000005d0
        /*0130*/ 	.word	0x000000ff
        /*0134*/ 	.word	0x00000028
        /*0138*/ 	.short	0x0100
        /*013a*/ 	.byte	0x08
	.zero		1


	//   ....[2]....
        /*013c*/ 	.word	0x000005e0
        /*0140*/ 	.word	0x000000ff
        /*0144*/ 	.word	0x00000008
        /*0148*/ 	.short	0x0100
        /*014a*/ 	.byte	0x08
	.zero		1


	//   ....[3]....
        /*014c*/ 	.word	0x000005f0
        /*0150*/ 	.word	0x000000ff
        /*0154*/ 	.word	0x00000030
        /*0158*/ 	.short	0x0100
        /*015a*/ 	.byte	0x08
	.zero		1


	//   ....[4]....
        /*015c*/ 	.word	0x00000600
        /*0160*/ 	.word	0x000000ff
        /*0164*/ 	.word	0x00000010
        /*0168*/ 	.short	0x0100
        /*016a*/ 	.byte	0x08
	.zero		1


	//   ....[5]....
        /*016c*/ 	.word	0x00000610
        /*0170*/ 	.word	0x000000ff
        /*0174*/ 	.word	0x00000038
        /*0178*/ 	.short	0x0100
        /*017a*/ 	.byte	0x08
	.zero		1


	//   ....[6]....
        /*017c*/ 	.word	0x00000620
        /*0180*/ 	.word	0x000000ff
        /*0184*/ 	.word	0x00000018
        /*0188*/ 	.short	0x0100
        /*018a*/ 	.byte	0x08
	.zero		1


	//   ....[7]....
        /*018c*/ 	.word	0x00000630
        /*0190*/ 	.word	0x000000ff
        /*0194*/ 	.word	0x00000040
        /*0198*/ 	.short	0x0100
        /*019a*/ 	.byte	0x08
	.zero		1


	//   ....[8]....
        /*019c*/ 	.word	0x00000640
        /*01a0*/ 	.word	0x000000ff
        /*01a4*/ 	.word	0x00000020
        /*01a8*/ 	.short	0x0100
        /*01aa*/ 	.byte	0x08
	.zero		1


	//   ....[9]....
        /*01ac*/ 	.word	0x00000650
        /*01b0*/ 	.word	0x000000ff
        /*01b4*/ 	.word	0x00000048
        /*01b8*/ 	.short	0x0100
        /*01ba*/ 	.byte	0x08
	.zero		1


	//   ....[10]....
        /*01bc*/ 	.word	0x00000770
        /*01c0*/ 	.word	0x000000ff
        /*01c4*/ 	.word	0x00000050
        /*01c8*/ 	.short	0x0100
        /*01ca*/ 	.byte	0x09
	.zero		1


	//   ....[11]....
        /*01cc*/ 	.word	0x00000780
        /*01d0*/ 	.word	0x000000ff
        /*01d4*/ 	.word	0x00000070
        /*01d8*/ 	.short	0x0100
        /*01da*/ 	.byte	0x09
	.zero		1


	//   ....[12]....
        /*01dc*/ 	.word	0x00000790
        /*01e0*/ 	.word	0x000000ff
        /*01e4*/ 	.word	0x00000058
        /*01e8*/ 	.short	0x0100
        /*01ea*/ 	.byte	0x09
	.zero		1


	//   ....[13]....
        /*01ec*/ 	.word	0x000007a0
        /*01f0*/ 	.word	0x000000ff
        /*01f4*/ 	.word	0x00000078
        /*01f8*/ 	.short	0x0100
        /*01fa*/ 	.byte	0x09
	.zero		1


	//   ....[14]....
        /*01fc*/ 	.word	0x000007b0
        /*0200*/ 	.word	0x000000ff
        /*0204*/ 	.word	0x00000060
        /*0208*/ 	.short	0x0100
        /*020a*/ 	.byte	0x09
	.zero		1


	//   ....[15]....
        /*020c*/ 	.word	0x000007c0
        /*0210*/ 	.word	0x000000ff
        /*0214*/ 	.word	0x00000080
        /*0218*/ 	.short	0x0100
        /*021a*/ 	.byte	0x09
	.zero		1


	//   ....[16]....
        /*021c*/ 	.word	0x000007d0
        /*0220*/ 	.word	0x000000ff
        /*0224*/ 	.word	0x00000068
        /*0228*/ 	.short	0x0100
        /*022a*/ 	.byte	0x09
	.zero		1


	//   ....[17]....
        /*022c*/ 	.word	0x000007e0
        /*0230*/ 	.word	0x000000ff
        /*0234*/ 	.word	0x00000088
        /*0238*/ 	.short	0x0100
        /*023a*/ 	.byte	0x09
	.zero		1


	//   ....[18]....
        /*023c*/ 	.word	0x000008c0
        /*0240*/ 	.word	0x000000ff
        /*0244*/ 	.word	0x00000090
        /*0248*/ 	.short	0x0100
        /*024a*/ 	.byte	0x08
	.zero		1


	//   ....[19]....
        /*024c*/ 	.word	0x000008d0
        /*0250*/ 	.word	0x000000ff
        /*0254*/ 	.word	0x00000098
        /*0258*/ 	.short	0x0100
        /*025a*/ 	.byte	0x08
	.zero		1


	//   ....[20]....
        /*025c*/ 	.word	0x00000a00
        /*0260*/ 	.word	0x000000ff
        /*0264*/ 	.word	0x000000a0
        /*0268*/ 	.short	0x0100
        /*026a*/ 	.byte	0x08
	.zero		1


	//   ....[21]....
        /*026c*/ 	.word	0x00000a10
        /*0270*/ 	.word	0x000000ff
        /*0274*/ 	.word	0x000000b0
        /*0278*/ 	.short	0x0100
        /*027a*/ 	.byte	0x08
	.zero		1


	//   ....[22]....
        /*027c*/ 	.word	0x00000a20
        /*0280*/ 	.word	0x000000ff
        /*0284*/ 	.word	0x000000a8
        /*0288*/ 	.short	0x0100
        /*028a*/ 	.byte	0x08
	.zero		1


	//   ....[23]....
        /*028c*/ 	.word	0x00000a30
        /*0290*/ 	.word	0x000000ff
        /*0294*/ 	.word	0x000000b8
        /*0298*/ 	.short	0x0100
        /*029a*/ 	.byte	0x08
	.zero		1


	//   ....[24]....
        /*029c*/ 	.word	0x00000b50
        /*02a0*/ 	.word	0x000000ff
        /*02a4*/ 	.word	0x000000c0
        /*02a8*/ 	.short	0x0100
        /*02aa*/ 	.byte	0x09
	.zero		1


	//   ....[25]....
        /*02ac*/ 	.word	0x00000b60
        /*02b0*/ 	.word	0x000000ff
        /*02b4*/ 	.word	0x000000d0
        /*02b8*/ 	.short	0x0100
        /*02ba*/ 	.byte	0x09
	.zero		1


	//   ....[26]....
        /*02bc*/ 	.word	0x00000b70
        /*02c0*/ 	.word	0x000000ff
        /*02c4*/ 	.word	0x000000c8
        /*02c8*/ 	.short	0x0100
        /*02ca*/ 	.byte	0x09
	.zero		1


	//   ....[27]....
        /*02cc*/ 	.word	0x00000b80
        /*02d0*/ 	.word	0x000000ff
        /*02d4*/ 	.word	0x000000d8
        /*02d8*/ 	.short	0x0100
        /*02da*/ 	.byte	0x09
	.zero		1


	//   ....[28]....
        /*02dc*/ 	.word	0x00000c70
        /*02e0*/ 	.word	0x000000ff
        /*02e4*/ 	.word	0x000000e0
        /*02e8*/ 	.short	0x0100
        /*02ea*/ 	.byte	0x08
	.zero		1


	//   ....[29]....
        /*02ec*/ 	.word	0x00000c80
        /*02f0*/ 	.word	0x000000ff
        /*02f4*/ 	.word	0x000000f0
        /*02f8*/ 	.short	0x0100
        /*02fa*/ 	.byte	0x08
	.zero		1


	//   ....[30]....
        /*02fc*/ 	.word	0x00000c90
        /*0300*/ 	.word	0x000000ff
        /*0304*/ 	.word	0x000000e8
        /*0308*/ 	.short	0x0100
        /*030a*/ 	.byte	0x08
	.zero		1


	//   ....[31]....
        /*030c*/ 	.word	0x00000ca0
        /*0310*/ 	.word	0x000000ff
        /*0314*/ 	.word	0x000000f8
        /*0318*/ 	.short	0x0100
        /*031a*/ 	.byte	0x08
	.zero		1


	//   ....[32]....
        /*031c*/ 	.word	0x00000d90
        /*0320*/ 	.word	0x000000ff
        /*0324*/ 	.word	0x00000100
        /*0328*/ 	.short	0x0100
        /*032a*/ 	.byte	0x06
	.zero		1


	//   ....[33]....
        /*032c*/ 	.word	0x00001780
        /*0330*/ 	.word	0x00000003
        /*0334*/ 	.word	0x000000f0
        /*0338*/ 	.short	0x010a
        /*033a*/ 	.byte	0xff
	.zero		1


	//   ....[34]....
        /*033c*/ 	.word	0x000017b0
        /*0340*/ 	.word	0x00000003
        /*0344*/ 	.word	0x000000e0
        /*0348*/ 	.short	0x0101
        /*034a*/ 	.byte	0xff
	.zero		1


	//   ....[35]....
        /*034c*/ 	.word	0x000018b0
        /*0350*/ 	.word	0x000000ff
        /*0354*/ 	.word	0x00000028
        /*0358*/ 	.short	0x010a
        /*035a*/ 	.byte	0x08
	.zero		1


	//   ....[36]....
        /*035c*/ 	.word	0x00001970
        /*0360*/ 	.word	0x000000ff
        /*0364*/ 	.word	0x00000028
        /*0368*/ 	.short	0x010a
        /*036a*/ 	.byte	0x29
	.zero		1


	//   ....[37]....
        /*036c*/ 	.word	0x00001b30
        /*0370*/ 	.word	0x000000ff
        /*0374*/ 	.word	0x00000028
        /*0378*/ 	.short	0x010a
        /*037a*/ 	.byte	0x08
	.zero		1


	//   ....[38]....
        /*037c*/ 	.word	0x00001c30
        /*0380*/ 	.word	0x000000ff
        /*0384*/ 	.word	0x00000098
        /*0388*/ 	.short	0x0101
        /*038a*/ 	.byte	0x04
	.zero		1


	//   ....[39]....
        /*038c*/ 	.word	0x00001c40
        /*0390*/ 	.word	0x000000ff
        /*0394*/ 	.word	0x00000028
        /*0398*/ 	.short	0x010a
        /*039a*/ 	.byte	0x08
	.zero		1


	//   ....[40]....
        /*039c*/ 	.word	0x00001cc0
        /*03a0*/ 	.word	0x000000ff
        /*03a4*/ 	.word	0x00000028
        /*03a8*/ 	.short	0x010a
        /*03aa*/ 	.byte	0x11
	.zero		1


	//   ....[41]....
        /*03ac*/ 	.word	0x00001e50
        /*03b0*/ 	.word	0x000000ff
        /*03b4*/ 	.word	0x00000028
        /*03b8*/ 	.short	0x010a
        /*03ba*/ 	.byte	0x08
	.zero		1


	//   ....[42]....
        /*03bc*/ 	.word	0x00001f90
        /*03c0*/ 	.word	0x00000002
        /*03c4*/ 	.word	0x000000a0
        /*03c8*/ 	.short	0x010a
        /*03ca*/ 	.byte	0xff
	.zero		1


	//   ....[43]....
        /*03cc*/ 	.word	0x00002050
        /*03d0*/ 	.word	0x00000002
        /*03d4*/ 	.word	0x00000000
        /*03d8*/ 	.short	0x0101
        /*03da*/ 	.byte	0xff
	.zero		1


	//   ....[44]....
        /*03dc*/ 	.word	0x000025b0
        /*03e0*/ 	.word	0x000000ff
        /*03e4*/ 	.word	0x00000000
        /*03e8*/ 	.short	0x010a
        /*03ea*/ 	.byte	0x05
	.zero		1


	//   ....[45]....
        /*03ec*/ 	.word	0x00002640
        /*03f0*/ 	.word	0x000000ff
        /*03f4*/ 	.word	0x00000000
        /*03f8*/ 	.short	0x010a
        /*03fa*/ 	.byte	0x05
	.zero		1


	//   ....[46]....
        /*03fc*/ 	.word	0x000026d0
        /*0400*/ 	.word	0x000000ff
        /*0404*/ 	.word	0x00000000
        /*0408*/ 	.short	0x010a
        /*040a*/ 	.byte	0x05
	.zero		1


	//   ....[47]....
        /*040c*/ 	.word	0x00002760
        /*0410*/ 	.word	0x000000ff
        /*0414*/ 	.word	0x00000000
        /*0418*/ 	.short	0x010a
        /*041a*/ 	.byte	0x05
	.zero		1


	//   ....[48]....
        /*041c*/ 	.word	0x00002800
        /*0420*/ 	.word	0x00000000
        /*0424*/ 	.word	0x00000000
        /*0428*/ 	.short	0x010a
        /*042a*/ 	.byte	0xff
	.zero		1


	//   ....[49]....
        /*042c*/ 	.word	0x00002920
        /*0430*/ 	.word	0x00000000
        /*0434*/ 	.word	0x000000e0
        /*0438*/ 	.short	0x010a
        /*043a*/ 	.byte	0xff
	.zero		1


	//   ....[50]....
        /*043c*/ 	.word	0x00002990
        /*0440*/ 	.word	0x00000004
        /*0444*/ 	.word	0x00000000
        /*0448*/ 	.short	0x0101
        /*044a*/ 	.byte	0xff
	.zero		1


	//   ....[51]....
        /*044c*/ 	.word	0x000029b0
        /*0450*/ 	.word	0x000000ff
        /*0454*/ 	.word	0x000000b0
        /*0458*/ 	.short	0x010a
        /*045a*/ 	.byte	0x05
	.zero		1


	//   ....[52]....
        /*045c*/ 	.word	0x00002ad0
        /*0460*/ 	.word	0x00000000
        /*0464*/ 	.word	0x000000a0
        /*0468*/ 	.short	0x010a
        /*046a*/ 	.byte	0xff
	.zero		1


	//   ....[53]....
        /*046c*/ 	.word	0x00002bd0
        /*0470*/ 	.word	0x00000000
        /*0474*/ 	.word	0x00000000
        /*0478*/ 	.short	0x0101
        /*047a*/ 	.byte	0xff
	.zero		1


	//   ....[54]....
        /*047c*/ 	.word	0x00002c60
        /*0480*/ 	.word	0x000000ff
        /*0484*/ 	.word	0x000000b0
        /*0488*/ 	.short	0x0106
        /*048a*/ 	.byte	0x05
	.zero		1


	//   ....[55]....
        /*048c*/ 	.word	0x00002c80
        /*0490*/ 	.word	0x000000ff
        /*0494*/ 	.word	0x000000b0
        /*0498*/ 	.short	0x010a
        /*049a*/ 	.byte	0x05
	.zero		1


	//   ....[56]....
        /*049c*/ 	.word	0x00002d10
        /*04a0*/ 	.word	0x000000ff
        /*04a4*/ 	.word	0x000000b0
        /*04a8*/ 	.short	0x0106
        /*04aa*/ 	.byte	0x04
	.zero		1


	//   ....[57]....
        /*04ac*/ 	.word	0x00002d50
        /*04b0*/ 	.word	0x00000000
        /*04b4*/ 	.word	0x000000b0
        /*04b8*/ 	.short	0x010a
        /*04ba*/ 	.byte	0xff
	.zero		1


	//   ....[58]....
        /*04bc*/ 	.word	0x00002f90
        /*04c0*/ 	.word	0x000000ff
        /*04c4*/ 	.word	0x00000008
        /*04c8*/ 	.short	0x010a
        /*04ca*/ 	.byte	0x06
	.zero		1


	//   ....[59]....
        /*04cc*/ 	.word	0x00002fb0
        /*04d0*/ 	.word	0x000000ff
        /*04d4*/ 	.word	0x00000008
        /*04d8*/ 	.short	0x010a
        /*04da*/ 	.byte	0x06
	.zero		1


	//   ....[60]....
        /*04dc*/ 	.word	0x00003140
        /*04e0*/ 	.word	0x000000ff
        /*04e4*/ 	.word	0x00000008
        /*04e8*/ 	.short	0x010a
        /*04ea*/ 	.byte	0x06
	.zero		1


	//   ....[61]....
        /*04ec*/ 	.word	0x00003160
        /*04f0*/ 	.word	0x000000ff
        /*04f4*/ 	.word	0x00000008
        /*04f8*/ 	.short	0x010a
        /*04fa*/ 	.byte	0x06
	.zero		1


	//   ....[62]....
        /*04fc*/ 	.word	0x00003220
        /*0500*/ 	.word	0x000000ff
        /*0504*/ 	.word	0x00000000
        /*0508*/ 	.short	0x0101
        /*050a*/ 	.byte	0x07
	.zero		1


	//   ....[63]....
        /*050c*/ 	.word	0x00003560
        /*0510*/ 	.word	0x00000000
        /*0514*/ 	.word	0x000000a0
        /*0518*/ 	.short	0x010a
        /*051a*/ 	.byte	0xff
	.zero		1


	//   ....[64]....
        /*051c*/ 	.word	0x00003620
        /*0520*/ 	.word	0x00000000
        /*0524*/ 	.word	0x00000000
        /*0528*/ 	.short	0x0101
        /*052a*/ 	.byte	0xff
	.zero		1


	//   ....[65]....
        /*052c*/ 	.word	0x000036e0
        /*0530*/ 	.word	0x000000ff
        /*0534*/ 	.word	0x00000000
        /*0538*/ 	.short	0x010a
        /*053a*/ 	.byte	0x08
	.zero		1


	//   ....[66]....
        /*053c*/ 	.word	0x000036f0
        /*0540*/ 	.word	0x000000ff
        /*0544*/ 	.word	0x000000d0
        /*0548*/ 	.short	0x010a
        /*054a*/ 	.byte	0x09
	.zero		1


	//   ....[67]....
        /*054c*/ 	.word	0x000037a0
        /*0550*/ 	.word	0x000000ff
        /*0554*/ 	.word	0x00000000
        /*0558*/ 	.short	0x010a
        /*055a*/ 	.byte	0x08
	.zero		1


	//   ....[68]....
        /*055c*/ 	.word	0x000038d0
        /*0560*/ 	.word	0x000000ff
        /*0564*/ 	.word	0x00000000
        /*0568*/ 	.short	0x010a
        /*056a*/ 	.byte	0x1e
	.zero		1


	//   ....[69]....
        /*056c*/ 	.word	0x00003bd0
        /*0570*/ 	.word	0x000000ff
        /*0574*/ 	.word	0x00000000
        /*0578*/ 	.short	0x010a
        /*057a*/ 	.byte	0x05
	.zero		1


	//   ....[70]....
        /*057c*/ 	.word	0x00003c70
        /*0580*/ 	.word	0x00000000
        /*0584*/ 	.word	0x00000000
        /*0588*/ 	.short	0x010a
        /*058a*/ 	.byte	0xff
	.zero		1


	//   ....[71]....
        /*058c*/ 	.word	0x00003cb0
        /*0590*/ 	.word	0x00000000
        /*0594*/ 	.word	0x00000000
        /*0598*/ 	.short	0x010a
        /*059a*/ 	.byte	0xff
	.zero		1


	//   ....[72]....
        /*059c*/ 	.word	0x00003d20
        /*05a0*/ 	.word	0x000000ff
        /*05a4*/ 	.word	0x00000000
        /*05a8*/ 	.short	0x0101
        /*05aa*/ 	.byte	0x05
	.zero		1


	//   ....[73]....
        /*05ac*/ 	.word	0x00003d60
        /*05b0*/ 	.word	0x000000ff
        /*05b4*/ 	.word	0x00000100
        /*05b8*/ 	.short	0x010a
        /*05ba*/ 	.byte	0x07
	.zero		1


	//   ....[74]....
        /*05bc*/ 	.word	0x00003db0
        /*05c0*/ 	.word	0x000000ff
        /*05c4*/ 	.word	0x00000000
        /*05c8*/ 	.short	0x0101
        /*05ca*/ 	.byte	0x05
	.zero		1


	//   ....[75]....
        /*05cc*/ 	.word	0x00004200
        /*05d0*/ 	.word	0x00000000
        /*05d4*/ 	.word	0x000000a0
        /*05d8*/ 	.short	0x010a
        /*05da*/ 	.byte	0xff
	.zero		1


	//   ....[76]....
        /*05dc*/ 	.word	0x000042c0
        /*05e0*/ 	.word	0x00000000
        /*05e4*/ 	.word	0x00000000
        /*05e8*/ 	.short	0x0101
        /*05ea*/ 	.byte	0xff
	.zero		1


	//   ....[77]....
        /*05ec*/ 	.word	0x000045e0
        /*05f0*/ 	.word	0x000000ff
        /*05f4*/ 	.word	0x00000098
        /*05f8*/ 	.short	0x010a
        /*05fa*/ 	.byte	0x06
	.zero		1


	//   ....[78]....
        /*05fc*/ 	.word	0x000047d0
        /*0600*/ 	.word	0x000000ff
        /*0604*/ 	.word	0x00000070
        /*0608*/ 	.short	0x010a
        /*060a*/ 	.byte	0x06
	.zero		1


	//   ....[79]....
        /*060c*/ 	.word	0x00004950
        /*0610*/ 	.word	0x000000ff
        /*0614*/ 	.word	0x00000050
        /*0618*/ 	.short	0x010b
        /*061a*/ 	.byte	0x06
	.zero		1


	//   ....[80]....
        /*061c*/ 	.word	0x00004960
        /*0620*/ 	.word	0x000000ff
        /*0624*/ 	.word	0x00000000
        /*0628*/ 	.short	0x0101
        /*062a*/ 	.byte	0x08
	.zero		1


	//   ....[81]....
        /*062c*/ 	.word	0x00004970
        /*0630*/ 	.word	0x000000ff
        /*0634*/ 	.word	0x00000078
        /*0638*/ 	.short	0x010a
        /*063a*/ 	.byte	0x06
	.zero		1


	//   ....[82]....
        /*063c*/ 	.word	0x00004ad0
        /*0640*/ 	.word	0x000000ff
        /*0644*/ 	.word	0x00000058
        /*0648*/ 	.short	0x010b
        /*064a*/ 	.byte	0x06
	.zero		1


	//   ....[83]....
        /*064c*/ 	.word	0x00004ae0
        /*0650*/ 	.word	0x000000ff
        /*0654*/ 	.word	0x00000000
        /*0658*/ 	.short	0x0101
        /*065a*/ 	.byte	0x08
	.zero		1


	//   ....[84]....
        /*065c*/ 	.word	0x00004af0
        /*0660*/ 	.word	0x000000ff
        /*0664*/ 	.word	0x00000080
        /*0668*/ 	.short	0x010a
        /*066a*/ 	.byte	0x06
	.zero		1


	//   ....[85]....
        /*066c*/ 	.word	0x00004c90
        /*0670*/ 	.word	0x000000ff
        /*0674*/ 	.word	0x00000060
        /*0678*/ 	.short	0x010b
        /*067a*/ 	.byte	0x06
	.zero		1


	//   ....[86]....
        /*067c*/ 	.word	0x00004d00
        /*0680*/ 	.word	0x000000ff
        /*0684*/ 	.word	0x00000000
        /*0688*/ 	.short	0x0101
        /*068a*/ 	.byte	0x08
	.zero		1


	//   ....[87]....
        /*068c*/ 	.word	0x00004d30
        /*0690*/ 	.word	0x000000ff
        /*0694*/ 	.word	0x00000088
        /*0698*/ 	.short	0x010a
        /*069a*/ 	.byte	0x06
	.zero		1


	//   ....[88]....
        /*069c*/ 	.word	0x00004f40
        /*06a0*/ 	.word	0x000000ff
        /*06a4*/ 	.word	0x00000068
        /*06a8*/ 	.short	0x010b
        /*06aa*/ 	.byte	0x06
	.zero		1


	//   ....[89]....
        /*06ac*/ 	.word	0x00004f60
        /*06b0*/ 	.word	0x000000ff
        /*06b4*/ 	.word	0x00000000
        /*06b8*/ 	.short	0x0101
        /*06ba*/ 	.byte	0x0d
	.zero		1


	//   ....[90]....
        /*06bc*/ 	.word	0x00004f90
        /*06c0*/ 	.word	0x000000ff
        /*06c4*/ 	.word	0x00000070
        /*06c8*/ 	.short	0x010a
        /*06ca*/ 	.byte	0x06
	.zero		1


	//   ....[91]....
        /*06cc*/ 	.word	0x00004fb0
        /*06d0*/ 	.word	0x000000ff
        /*06d4*/ 	.word	0x00000078
        /*06d8*/ 	.short	0x010a
        /*06da*/ 	.byte	0x06
	.zero		1


	//   ....[92]....
        /*06dc*/ 	.word	0x00004fd0
        /*06e0*/ 	.word	0x000000ff
        /*06e4*/ 	.word	0x00000080
        /*06e8*/ 	.short	0x010a
        /*06ea*/ 	.byte	0x06
	.zero		1


	//   ....[93]....
        /*06ec*/ 	.word	0x00005010
        /*06f0*/ 	.word	0x00000000
        /*06f4*/ 	.word	0x00000088
        /*06f8*/ 	.short	0x010a
        /*06fa*/ 	.byte	0xff
	.zero		1


	//   ....[94]....
        /*06fc*/ 	.word	0x000053b0
        /*0700*/ 	.word	0x00000000
        /*0704*/ 	.word	0x000000a0
        /*0708*/ 	.short	0x010a
        /*070a*/ 	.byte	0xff
	.zero		1


	//   ....[95]....
        /*070c*/ 	.word	0x000054c0
        /*0710*/ 	.word	0x00000000
        /*0714*/ 	.word	0x00000000
        /*0718*/ 	.short	0x0101
        /*071a*/ 	.byte	0xff
	.zero		1


	//   ....[96]....
        /*071c*/ 	.word	0x000060f0
        /*0720*/ 	.word	0x000000ff
        /*0724*/ 	.word	0x00000050
        /*0728*/ 	.short	0x010a
        /*072a*/ 	.byte	0x29
	.zero		1


	//   ....[97]....
        /*072c*/ 	.word	0x000061f0
        /*0730*/ 	.word	0x000000dc
        /*0734*/ 	.word	0x000000c0
        /*0738*/ 	.short	0x010a
        /*073a*/ 	.byte	0xff
	.zero		1


	//   ....[98]....
        /*073c*/ 	.word	0x000063f0
        /*0740*/ 	.word	0x000000ff
        /*0744*/ 	.word	0x00000050
        /*0748*/ 	.short	0x010a
        /*074a*/ 	.byte	0x29
	.zero		1


	//   ....[99]....
        /*074c*/ 	.word	0x00006520
        /*0750*/ 	.word	0x000000dc
        /*0754*/ 	.word	0x000000c0
        /*0758*/ 	.short	0x010a
        /*075a*/ 	.byte	0xff
	.zero		1


	//   ....[100]....
        /*075c*/ 	.word	0x00007730
        /*0760*/ 	.word	0x00000000
        /*0764*/ 	.word	0x00000000
        /*0768*/ 	.short	0x0101
        /*076a*/ 	.byte	0xff
	.zero		1


	//   ....[101]....
        /*076c*/ 	.word	0x00007740
        /*0770*/ 	.word	0x00000003
        /*0774*/ 	.word	0x00000050
        /*0778*/ 	.short	0x010a
        /*077a*/ 	.byte	0xff
	.zero		1


	//   ....[102]....
        /*077c*/ 	.word	0x00007820
        /*0780*/ 	.word	0x00000003
        /*0784*/ 	.word	0x00000050
        /*0788*/ 	.short	0x010a
        /*078a*/ 	.byte	0xff
	.zero		1


	//   ....[103]....
        /*078c*/ 	.word	0x00008b50
        /*0790*/ 	.word	0x000000e1
        /*0794*/ 	.word	0x00000000
        /*0798*/ 	.short	0x0101
        /*079a*/ 	.byte	0xff
	.zero		1


	//   ....[104]....
        /*079c*/ 	.word	0x00008b70
        /*07a0*/ 	.word	0x00000000
        /*07a4*/ 	.word	0x00000050
        /*07a8*/ 	.short	0x010a
        /*07aa*/ 	.byte	0xff
	.zero		1


	//   ....[105]....
        /*07ac*/ 	.word	0x00008c40
        /*07b0*/ 	.word	0x00000000
        /*07b4*/ 	.word	0x00000050
        /*07b8*/ 	.short	0x010a
        /*07ba*/ 	.byte	0xff
	.zero		1


	//   ....[106]....
        /*07bc*/ 	.word	0x00009f70
        /*07c0*/ 	.word	0x00000046
        /*07c4*/ 	.word	0x00000000
        /*07c8*/ 	.short	0x0101
        /*07ca*/ 	.byte	0xff
	.zero		1


	//   ....[107]....
        /*07cc*/ 	.word	0x00009f90
        /*07d0*/ 	.word	0x00000003
        /*07d4*/ 	.word	0x00000050
        /*07d8*/ 	.short	0x010a
        /*07da*/ 	.byte	0xff
	.zero		1


	//   ....[108]....
        /*07dc*/ 	.word	0x0000a060
        /*07e0*/ 	.word	0x00000003
        /*07e4*/ 	.word	0x00000050
        /*07e8*/ 	.short	0x010a
        /*07ea*/ 	.byte	0xff
	.zero		1


	//   ....[109]....
        /*07ec*/ 	.word	0x0000a850
        /*07f0*/ 	.word	0x000000dc
        /*07f4*/ 	.word	0x00000000
        /*07f8*/ 	.short	0x0101
        /*07fa*/ 	.byte	0xff
	.zero		1


	//   ....[110]....
        /*07fc*/ 	.word	0x0000b3d0
        /*0800*/ 	.word	0x00000000
        /*0804*/ 	.word	0x00000000
        /*0808*/ 	.short	0x0101
        /*080a*/ 	.byte	0xff
	.zero		1


	//   ....[111]....
        /*080c*/ 	.word	0x0000b660
        /*0810*/ 	.word	0x000000ff
        /*0814*/ 	.word	0x00000000
        /*0818*/ 	.short	0x0101
        /*081a*/ 	.byte	0x04
	.zero		1


	//   ....[112]....
        /*081c*/ 	.word	0x0000b680
        /*0820*/ 	.word	0x00000003
        /*0824*/ 	.word	0x000000f0
        /*0828*/ 	.short	0x010a
        /*082a*/ 	.byte	0xff
	.zero		1


	//   ....[113]....
        /*082c*/ 	.word	0x0000b6e0
        /*0830*/ 	.word	0x00000002
        /*0834*/ 	.word	0x00000028
        /*0838*/ 	.short	0x010a
        /*083a*/ 	.byte	0xff
	.zero		1


	//   ....[114]....
        /*083c*/ 	.word	0x0000b740
        /*0840*/ 	.word	0x00000002
        /*0844*/ 	.word	0x00000028
        /*0848*/ 	.short	0x010a
        /*084a*/ 	.byte	0xff
	.zero		1


	//   ....[115]....
        /*084c*/ 	.word	0x0000b790
        /*0850*/ 	.word	0x00000002
        /*0854*/ 	.word	0x000000a0
        /*0858*/ 	.short	0x010a
        /*085a*/ 	.byte	0xff
	.zero		1


	//   ....[116]....
        /*085c*/ 	.word	0x0000b7f0
        /*0860*/ 	.word	0x00000000
        /*0864*/ 	.word	0x00000000
        /*0868*/ 	.short	0x010a
        /*086a*/ 	.byte	0xff
	.zero		1


	//   ....[117]....
        /*086c*/ 	.word	0x0000b850
        /*0870*/ 	.word	0x00000000
        /*0874*/ 	.word	0x00000000
        /*0878*/ 	.short	0x010a
        /*087a*/ 	.byte	0xff
	.zero		1


	//   ....[118]....
        /*087c*/ 	.word	0x0000b8b0
        /*0880*/ 	.word	0x00000000
        /*0884*/ 	.word	0x00000000
        /*0888*/ 	.short	0x010a
        /*088a*/ 	.byte	0xff
	.zero		1


	//   ....[119]....
        /*088c*/ 	.word	0x0000b910
        /*0890*/ 	.word	0x00000000
        /*0894*/ 	.word	0x00000000
        /*0898*/ 	.short	0x010a
        /*089a*/ 	.byte	0xff
	.zero		1


	//   ....[120]....
        /*089c*/ 	.word	0x0000b960
        /*08a0*/ 	.word	0x00000000
        /*08a4*/ 	.word	0x000000e0
        /*08a8*/ 	.short	0x010a
        /*08aa*/ 	.byte	0xff
	.zero		1


	//   ....[121]....
        /*08ac*/ 	.word	0x0000b9c0
        /*08b0*/ 	.word	0x00000000
        /*08b4*/ 	.word	0x000000b0
        /*08b8*/ 	.short	0x010a
        /*08ba*/ 	.byte	0xff
	.zero		1


	//   ....[122]....
        /*08bc*/ 	.word	0x0000ba10
        /*08c0*/ 	.word	0x00000000
        /*08c4*/ 	.word	0x000000a0
        /*08c8*/ 	.short	0x010a
        /*08ca*/ 	.byte	0xff
	.zero		1


	//   ....[123]....
        /*08cc*/ 	.word	0x0000ba70
        /*08d0*/ 	.word	0x00000000
        /*08d4*/ 	.word	0x000000b0
        /*08d8*/ 	.short	0x010a
        /*08da*/ 	.byte	0xff
	.zero		1


	//   ....[124]....
        /*08dc*/ 	.word	0x0000bad0
        /*08e0*/ 	.word	0x00000000
        /*08e4*/ 	.word	0x00000008
        /*08e8*/ 	.short	0x010a
        /*08ea*/ 	.byte	0xff
	.zero		1


	//   ....[125]....
        /*08ec*/ 	.word	0x0000bbb0
        /*08f0*/ 	.word	0x00000000
        /*08f4*/ 	.word	0x00000008
        /*08f8*/ 	.short	0x010a
        /*08fa*/ 	.byte	0xff
	.zero		1


	//   ....[126]....
        /*08fc*/ 	.word	0x0000bc00
        /*0900*/ 	.word	0x00000000
        /*0904*/ 	.word	0x000000a0
        /*0908*/ 	.short	0x010a
        /*090a*/ 	.byte	0xff
	.zero		1


	//   ....[127]....
        /*090c*/ 	.word	0x0000bc60
        /*0910*/ 	.word	0x00000000
        /*0914*/ 	.word	0x000000d0
        /*0918*/ 	.short	0x010a
        /*091a*/ 	.byte	0xff
	.zero		1


	//   ....[128]....
        /*091c*/ 	.word	0x0000bcc0
        /*0920*/ 	.word	0x00000000
        /*0924*/ 	.word	0x00000000
        /*0928*/ 	.short	0x010a
        /*092a*/ 	.byte	0xff
	.zero		1


	//   ....[129]....
        /*092c*/ 	.word	0x0000bd20
        /*0930*/ 	.word	0x00000000
        /*0934*/ 	.word	0x00000000
        /*0938*/ 	.short	0x010a
        /*093a*/ 	.byte	0xff
	.zero		1


	//   ....[130]....
        /*093c*/ 	.word	0x0000bd80
        /*0940*/ 	.word	0x00000000
        /*0944*/ 	.word	0x00000100
        /*0948*/ 	.short	0x010a
        /*094a*/ 	.byte	0xff
	.zero		1


	//   ....[131]....
        /*094c*/ 	.word	0x0000bdd0
        /*0950*/ 	.word	0x00000000
        /*0954*/ 	.word	0x000000a0
        /*0958*/ 	.short	0x010a
        /*095a*/ 	.byte	0xff
	.zero		1


	//   ....[132]....
        /*095c*/ 	.word	0x0000be30
        /*0960*/ 	.word	0x00000000
        /*0964*/ 	.word	0x00000098
        /*0968*/ 	.short	0x010a
        /*096a*/ 	.byte	0xff
	.zero		1


	//   ....[133]....
        /*096c*/ 	.word	0x0000be90
        /*0970*/ 	.word	0x00000000
        /*0974*/ 	.word	0x00000070
        /*0978*/ 	.short	0x010a
        /*097a*/ 	.byte	0xff
	.zero		1


	//   ....[134]....
        /*097c*/ 	.word	0x0000bef0
        /*0980*/ 	.word	0x00000000
        /*0984*/ 	.word	0x00000078
        /*0988*/ 	.short	0x010a
        /*098a*/ 	.byte	0xff
	.zero		1


	//   ....[135]....
        /*098c*/ 	.word	0x0000bf50
        /*0990*/ 	.word	0x00000000
        /*0994*/ 	.word	0x00000080
        /*0998*/ 	.short	0x010a
        /*099a*/ 	.byte	0xff
	.zero		1


	//   ....[136]....
        /*099c*/ 	.word	0x0000bfb0
        /*09a0*/ 	.word	0x00000000
        /*09a4*/ 	.word	0x00000088
        /*09a8*/ 	.short	0x010a
        /*09aa*/ 	.byte	0xff
	.zero		1


	//   ....[137]....
        /*09ac*/ 	.word	0x0000c010
        /*09b0*/ 	.word	0x00000000
        /*09b4*/ 	.word	0x00000070
        /*09b8*/ 	.short	0x010a
        /*09ba*/ 	.byte	0xff
	.zero		1


	//   ....[138]....
        /*09bc*/ 	.word	0x0000c070
        /*09c0*/ 	.word	0x00000000
        /*09c4*/ 	.word	0x00000078
        /*09c8*/ 	.short	0x010a
        /*09ca*/ 	.byte	0xff
	.zero		1


	//   ....[139]....
        /*09cc*/ 	.word	0x0000c0d0
        /*09d0*/ 	.word	0x00000000
        /*09d4*/ 	.word	0x00000080
        /*09d8*/ 	.short	0x010a
        /*09da*/ 	.byte	0xff
	.zero		1


	//   ....[140]....
        /*09dc*/ 	.word	0x0000c120
        /*09e0*/ 	.word	0x00000000
        /*09e4*/ 	.word	0x000000a0
        /*09e8*/ 	.short	0x010a
        /*09ea*/ 	.byte	0xff
	.zero		1


	//   ....[141]....
        /*09ec*/ 	.word	0x0000c180
        /*09f0*/ 	.word	0x00000000
        /*09f4*/ 	.word	0x00000050
        /*09f8*/ 	.short	0x010a
        /*09fa*/ 	.byte	0xff
	.zero		1


	//   ....[142]....
        /*09fc*/ 	.word	0x0000c1d0
        /*0a00*/ 	.word	0x000000dc
        /*0a04*/ 	.word	0x000000c0
        /*0a08*/ 	.short	0x010a
        /*0a0a*/ 	.byte	0xff
	.zero		1


	//   ....[143]....
        /*0a0c*/ 	.word	0x0000c220
        /*0a10*/ 	.word	0x00000003
        /*0a14*/ 	.word	0x00000050
        /*0a18*/ 	.short	0x010a
        /*0a1a*/ 	.byte	0xff
	.zero		1


	//   ....[144]....
        /*0a1c*/ 	.word	0x0000c270
        /*0a20*/ 	.word	0x00000000
        /*0a24*/ 	.word	0x00000050
        /*0a28*/ 	.short	0x010a
        /*0a2a*/ 	.byte	0xff
	.zero		1


	//   ....[145]....
        /*0a2c*/ 	.word	0x0000c2c0
        /*0a30*/ 	.word	0x00000003
        /*0a34*/ 	.word	0x00000050
        /*0a38*/ 	.short	0x010a
        /*0a3a*/ 	.byte	0xff
	.zero		1


	//----- nvinfo : EIATTR_NUM_MBARRIERS
	.align		4
.L_47:
        /*0a3c*/ 	.byte	0x03, 0x38
        /*0a3e*/ 	.short	0x0021


	//----- nvinfo : EIATTR_EXIT_INSTR_OFFSETS
	.align		4
        /*0a40*/ 	.byte	0x04, 0x1c
        /*0a42*/ 	.short	(.L_49 - .L_48)


	//   ....[0]....
.L_48:
        /*0a44*/ 	.word	0x00002830


	//   ....[1]....
        /*0a48*/ 	.word	0x00002d20


	//   ....[2]....
        /*0a4c*/ 	.word	0x00002d80


	//   ....[3]....
        /*0a50*/ 	.word	0x00003fe0


	//   ....[4]....
        /*0a54*/ 	.word	0x00005040


	//   ....[5]....
        /*0a58*/ 	.word	0x00005080


	//   ....[6]....
        /*0a5c*/ 	.word	0x0000b560


	//   ....[7]....
        /*0a60*/ 	.word	0x0000b5d0


	//   ....[8]....
        /*0a64*/ 	.word	0x0000b600


	//   ....[9]....
        /*0a68*/ 	.word	0x0000b670


	//----- nvinfo : EIATTR_MAX_THREADS
	.align		4
.L_49:
        /*0a6c*/ 	.byte	0x04, 0x05
        /*0a6e*/ 	.short	(.L_51 - .L_50)
.L_50:
        /*0a70*/ 	.word	0x00000100
        /*0a74*/ 	.word	0x00000001
        /*0a78*/ 	.word	0x00000001


	//----- nvinfo : EIATTR_CRS_STACK_SIZE
	.align		4
.L_51:
        /*0a7c*/ 	.byte	0x04, 0x1e
        /*0a7e*/ 	.short	(.L_53 - .L_52)
.L_52:
        /*0a80*/ 	.word	0x00000000


	//----- nvinfo : EIATTR_CBANK_PARAM_SIZE
	.align		4
.L_53:
        /*0a84*/ 	.byte	0x03, 0x19
        /*0a86*/ 	.short	0x0800


	//----- nvinfo : EIATTR_PARAM_CBANK
	.align		4
        /*0a88*/ 	.byte	0x04, 0x0a
        /*0a8a*/ 	.short	(.L_55 - .L_54)
	.align		4
.L_54:
        /*0a8c*/ 	.word	index@(.nv.constant0._ZN7cutlass13device_kernelINS_4gemm6kernel13GemmUniversalIN4cute5tupleIJiiiiEEENS1_10collective13CollectiveMmaINS1_35MainloopSm100TmaUmmaWarpSpecializedILi5ELi2ELi2ENS5_IJNS4_1CILi2EEENSA_ILi1EEESC_EEEEENS5_IJNSA_ILi256EEESF_NSA_ILi64EEEEEENS_10bfloat16_tENS5_IJlSC_lEEESI_SJ_NS4_8TiledMMAINS4_8MMA_AtomIJNS4_26SM100_MMA_F16BF16_2x1SM_SSISI_SI_fLi256ELi256ELNS4_4UMMA5MajorE0ELSO_0ELNSN_7ScaleInE0ELSP_0EEEEEENS4_6LayoutINS5_IJSC_SC_SC_EEENS5_IJNSA_ILi0EEESU_SU_EEEEENS5_IJNS4_10UnderscoreESX_SX_EEEEENS4_18SM100_TMA_2SM_LOADENS4_14ComposedLayoutINS4_7SwizzleILi3ELi4ELi3EEENS4_18smem_ptr_flag_bitsILi16EEENSS_INS5_IJNSA_ILi8EEESG_EEENS5_IJSG_SC_EEEEEEEvNS4_8identityES10_S1A_vS1B_EENS_8epilogue10collective18CollectiveEpilogueINS1D_23Sm100TmaWarpSpecializedILi4ELi2ELi64ELb1ELb0EEEJNS5_IJNSA_ILi128EEESF_SG_EEENS5_IJNSS_IS1I_SC_EENSS_ISG_SC_EEEEESI_SJ_SI_SJ_NS1D_6fusion15FusionCallbacksIS1H_NS1N_23LinCombPerRowBiasEltActINS1D_6thread4ReLuESI_fSI_SI_fLi8ELNS_15FloatRoundStyleE2EEES1J_S1M_JEEENS4_5SM1004TMEM4LOAD26SM100_TMEM_LOAD_32dp32b64xENS4_13SM90_TMA_LOADES1A_NS4_39AutoVectorizingCopyWithAssumedAlignmentILi128EEENS4_14SM90_TMA_STOREES1A_S21_S21_EEEvvEEEEvNT_6ParamsE)
        /*0a90*/ 	.short	0x0380
        /*0a92*/ 	.short	0x0800


	//----- nvinfo : EIATTR_SW_WAR
	.align		4
.L_55:
        /*0a94*/ 	.byte	0x04, 0x36
        /*0a96*/ 	.short	(.L_57 - .L_56)
.L_56:
        /*0a98*/ 	.word	0x00000008
.L_57:


//--------------------- .nv.callgraph             --------------------------
	.section	.nv.callgraph,"",@"SHT_CUDA_CALLGRAPH"
	.align	4
	.sectionentsize	8
	.align		4
        /*0000*/ 	.word	0x00000000
	.align		4
        /*0004*/ 	.word	0xffffffff
	.align		4
        /*0008*/ 	.word	index@(_ZN7cutlass13device_kernelINS_4gemm6kernel13GemmUniversalIN4cute5tupleIJiiiiEEENS1_10collective13CollectiveMmaINS1_35MainloopSm100TmaUmmaWarpSpecializedILi5ELi2ELi2ENS5_IJNS4_1CILi2EEENSA_ILi1EEESC_EEEEENS5_IJNSA_ILi256EEESF_NSA_ILi64EEEEEENS_10bfloat16_tENS5_IJlSC_lEEESI_SJ_NS4_8TiledMMAINS4_8MMA_AtomIJNS4_26SM100_MMA_F16BF16_2x1SM_SSISI_SI_fLi256ELi256ELNS4_4UMMA5MajorE0ELSO_0ELNSN_7ScaleInE0ELSP_0EEEEEENS4_6LayoutINS5_IJSC_SC_SC_EEENS5_IJNSA_ILi0EEESU_SU_EEEEENS5_IJNS4_10UnderscoreESX_SX_EEEEENS4_18SM100_TMA_2SM_LOADENS4_14ComposedLayoutINS4_7SwizzleILi3ELi4ELi3EEENS4_18smem_ptr_flag_bitsILi16EEENSS_INS5_IJNSA_ILi8EEESG_EEENS5_IJSG_SC_EEEEEEEvNS4_8identityES10_S1A_vS1B_EENS_8epilogue10collective18CollectiveEpilogueINS1D_23Sm100TmaWarpSpecializedILi4ELi2ELi64ELb1ELb0EEEJNS5_IJNSA_ILi128EEESF_SG_EEENS5_IJNSS_IS1I_SC_EENSS_ISG_SC_EEEEESI_SJ_SI_SJ_NS1D_6fusion15FusionCallbacksIS1H_NS1N_23LinCombPerRowBiasEltActINS1D_6thread4ReLuESI_fSI_SI_fLi8ELNS_15FloatRoundStyleE2EEES1J_S1M_JEEENS4_5SM1004TMEM4LOAD26SM100_TMEM_LOAD_32dp32b64xENS4_13SM90_TMA_LOADES1A_NS4_39AutoVectorizingCopyWithAssumedAlignmentILi128EEENS4_14SM90_TMA_STOREES1A_S21_S21_EEEvvEEEEvNT_6ParamsE)
	.align		4
        /*000c*/ 	.word	index@(__assertfail)
	.align		4
        /*0010*/ 	.word	0x00000000
	.align		4
        /*0014*/ 	.word	0xfffffffe
	.align		4
        /*0018*/ 	.word	0x00000000
	.align		4
        /*001c*/ 	.word	0xfffffffd
	.align		4
        /*0020*/ 	.word	0x00000000
	.align		4
        /*0024*/ 	.word	0xfffffffc


//--------------------- .nv.constant4             --------------------------
	.section	.nv.constant4,"a",@progbits
	.align	8
	.align		8
.nv.constant4:
        /*0000*/ 	.dword	__assertfail
	.align		8
        /*0008*/ 	.dword	__unnamed_1
	.align		8
        /*0010*/ 	.dword	__unnamed_2
	.align		8
        /*0018*/ 	.dword	_ZN39_INTERNAL_404523eb_4_k_cu_d0def021_29724cuda3std3__45__cpo5beginE
	.align		8
        /*0020*/ 	.dword	_ZN39_INTERNAL_404523eb_4_k_cu_d0def021_29724cuda3std3__45__cpo3endE
	.align		8
        /*0028*/ 	.dword	_ZN39_INTERNAL_404523eb_4_k_cu_d0def021_29724cuda3std3__45__cpo6cbeginE
	.align		8
        /*0030*/ 	.dword	_ZN39_INTERNAL_404523eb_4_k_cu_d0def021_29724cuda3std3__45__cpo4cendE
	.align		8
        /*0038*/ 	.dword	_ZN39_INTERNAL_404523eb_4_k_cu_d0def021_29724cuda3std3__441_GLOBAL__N__404523eb_4_k_cu_d0def021_29726ignoreE
	.align		8
        /*0040*/ 	.dword	_ZN39_INTERNAL_404523eb_4_k_cu_d0def021_29724cuda3std3__419piecewise_constructE
	.align		8
        /*0048*/ 	.dword	_ZN39_INTERNAL_404523eb_4_k_cu_d0def021_29724cuda3std3__48in_placeE
	.align		8
        /*0050*/ 	.dword	_ZN39_INTERNAL_404523eb_4_k_cu_d0def021_29724cuda3std6ranges3__45__cpo4swapE
	.align		8
        /*0058*/ 	.dword	_ZN39_INTERNAL_404523eb_4_k_cu_d0def021_29724cuda3std6ranges3__45__cpo9iter_moveE
	.align		8
        /*0060*/ 	.dword	_ZN39_INTERNAL_404523eb_4_k_cu_d0def021_29724cute7productE
	.align		8
        /*0068*/ 	.dword	_ZN39_INTERNAL_404523eb_4_k_cu_d0def021_29724cute1_E
	.align		8
        /*0070*/ 	.dword	$str$25
	.align		8
        /*0078*/ 	.dword	$str$26
	.align		8
        /*0080*/ 	.dword	$str$27
	.align		8
        /*0088*/ 	.dword	$str$28


//--------------------- .text._ZN7cutlass13device_kernelINS_4gemm6kernel13GemmUniversalIN4cute5tupleIJiiiiEEENS1_10collective13CollectiveMmaINS1_35MainloopSm100TmaUmmaWarpSpecializedILi5ELi2ELi2ENS5_IJNS4_1CILi2EEENSA_ILi1EEESC_EEEEENS5_IJNSA_ILi256EEESF_NSA_ILi64EEEEEENS_10bfloat16_tENS5_IJlSC_lEEESI_SJ_NS4_8TiledMMAINS4_8MMA_AtomIJNS4_26SM100_MMA_F16BF16_2x1SM_SSISI_SI_fLi256ELi256ELNS4_4UMMA5MajorE0ELSO_0ELNSN_7ScaleInE0ELSP_0EEEEEENS4_6LayoutINS5_IJSC_SC_SC_EEENS5_IJNSA_ILi0EEESU_SU_EEEEENS5_IJNS4_10UnderscoreESX_SX_EEEEENS4_18SM100_TMA_2SM_LOADENS4_14ComposedLayoutINS4_7SwizzleILi3ELi4ELi3EEENS4_18smem_ptr_flag_bitsILi16EEENSS_INS5_IJNSA_ILi8EEESG_EEENS5_IJSG_SC_EEEEEEEvNS4_8identityES10_S1A_vS1B_EENS_8epilogue10collective18CollectiveEpilogueINS1D_23Sm100TmaWarpSpecializedILi4ELi2ELi64ELb1ELb0EEEJNS5_IJNSA_ILi128EEESF_SG_EEENS5_IJNSS_IS1I_SC_EENSS_ISG_SC_EEEEESI_SJ_SI_SJ_NS1D_6fusion15FusionCallbacksIS1H_NS1N_23LinCombPerRowBiasEltActINS1D_6thread4ReLuESI_fSI_SI_fLi8ELNS_15FloatRoundStyleE2EEES1J_S1M_JEEENS4_5SM1004TMEM4LOAD26SM100_TMEM_LOAD_32dp32b64xENS4_13SM90_TMA_LOADES1A_NS4_39AutoVectorizingCopyWithAssumedAlignmentILi128EEENS4_14SM90_TMA_STOREES1A_S21_S21_EEEvvEEEEvNT_6ParamsE --------------------------
	.section	.text._ZN7cutlass13device_kernelINS_4gemm6kernel13GemmUniversalIN4cute5tupleIJiiiiEEENS1_10collective13CollectiveMmaINS1_35MainloopSm100TmaUmmaWarpSpecializedILi5ELi2ELi2ENS5_IJNS4_1CILi2EEENSA_ILi1EEESC_EEEEENS5_IJNSA_ILi256EEESF_NSA_ILi64EEEEEENS_10bfloat16_tENS5_IJlSC_lEEESI_SJ_NS4_8TiledMMAINS4_8MMA_AtomIJNS4_26SM100_MMA_F16BF16_2x1SM_SSISI_SI_fLi256ELi256ELNS4_4UMMA5MajorE0ELSO_0ELNSN_7ScaleInE0ELSP_0EEEEEENS4_6LayoutINS5_IJSC_SC_SC_EEENS5_IJNSA_ILi0EEESU_SU_EEEEENS5_IJNS4_10UnderscoreESX_SX_EEEEENS4_18SM100_TMA_2SM_LOADENS4_14ComposedLayoutINS4_7SwizzleILi3ELi4ELi3EEENS4_18smem_ptr_flag_bitsILi16EEENSS_INS5_IJNSA_ILi8EEESG_EEENS5_IJSG_SC_EEEEEEEvNS4_8identityES10_S1A_vS1B_EENS_8epilogue10collective18CollectiveEpilogueINS1D_23Sm100TmaWarpSpecializedILi4ELi2ELi64ELb1ELb0EEEJNS5_IJNSA_ILi128EEESF_SG_EEENS5_IJNSS_IS1I_SC_EENSS_ISG_SC_EEEEESI_SJ_SI_SJ_NS1D_6fusion15FusionCallbacksIS1H_NS1N_23LinCombPerRowBiasEltActINS1D_6thread4ReLuESI_fSI_SI_fLi8ELNS_15FloatRoundStyleE2EEES1J_S1M_JEEENS4_5SM1004TMEM4LOAD26SM100_TMEM_LOAD_32dp32b64xENS4_13SM90_TMA_LOADES1A_NS4_39AutoVectorizingCopyWithAssumedAlignmentILi128EEENS4_14SM90_TMA_STOREES1A_S21_S21_EEEvvEEEEvNT_6ParamsE,"ax",@progbits
	.align	128
.text._ZN7cutlass13device_kernelINS_4gemm6kernel13GemmUniversalIN4cute5tupleIJiiiiEEENS1_10collective13CollectiveMmaINS1_35MainloopSm100TmaUmmaWarpSpecializedILi5ELi2ELi2ENS5_IJNS4_1CILi2EEENSA_ILi1EEESC_EEEEENS5_IJNSA_ILi256EEESF_NSA_ILi64EEEEEENS_10bfloat16_tENS5_IJlSC_lEEESI_SJ_NS4_8TiledMMAINS4_8MMA_AtomIJNS4_26SM100_MMA_F16BF16_2x1SM_SSISI_SI_fLi256ELi256ELNS4_4UMMA5MajorE0ELSO_0ELNSN_7ScaleInE0ELSP_0EEEEEENS4_6LayoutINS5_IJSC_SC_SC_EEENS5_IJNSA_ILi0EEESU_SU_EEEEENS5_IJNS4_10UnderscoreESX_SX_EEEEENS4_18SM100_TMA_2SM_LOADENS4_14ComposedLayoutINS4_7SwizzleILi3ELi4ELi3EEENS4_18smem_ptr_flag_bitsILi16EEENSS_INS5_IJNSA_ILi8EEESG_EEENS5_IJSG_SC_EEEEEEEvNS4_8identityES10_S1A_vS1B_EENS_8epilogue10collective18CollectiveEpilogueINS1D_23Sm100TmaWarpSpecializedILi4ELi2ELi64ELb1ELb0EEEJNS5_IJNSA_ILi128EEESF_SG_EEENS5_IJNSS_IS1I_SC_EENSS_ISG_SC_EEEEESI_SJ_SI_SJ_NS1D_6fusion15FusionCallbacksIS1H_NS1N_23LinCombPerRowBiasEltActINS1D_6thread4ReLuESI_fSI_SI_fLi8ELNS_15FloatRoundStyleE2EEES1J_S1M_JEEENS4_5SM1004TMEM4LOAD26SM100_TMEM_LOAD_32dp32b64xENS4_13SM90_TMA_LOADES1A_NS4_39AutoVectorizingCopyWithAssumedAlignmentILi128EEENS4_14SM90_TMA_STOREES1A_S21_S21_EEEvvEEEEvNT_6ParamsE:
        .type           _ZN7cutlass13device_kernelINS_4gemm6kernel13GemmUniversalIN4cute5tupleIJiiiiEEENS1_10collective13CollectiveMmaINS1_35MainloopSm100TmaUmmaWarpSpecializedILi5ELi2ELi2ENS5_IJNS4_1CILi2EEENSA_ILi1EEESC_EEEEENS5_IJNSA_ILi256EEESF_NSA_ILi64EEEEEENS_10bfloat16_tENS5_IJlSC_lEEESI_SJ_NS4_8TiledMMAINS4_8MMA_AtomIJNS4_26SM100_MMA_F16BF16_2x1SM_SSISI_SI_fLi256ELi256ELNS4_4UMMA5MajorE0ELSO_0ELNSN_7ScaleInE0ELSP_0EEEEEENS4_6LayoutINS5_IJSC_SC_SC_EEENS5_IJNSA_ILi0EEESU_SU_EEEEENS5_IJNS4_10UnderscoreESX_SX_EEEEENS4_18SM100_TMA_2SM_LOADENS4_14ComposedLayoutINS4_7SwizzleILi3ELi4ELi3EEENS4_18smem_ptr_flag_bitsILi16EEENSS_INS5_IJNSA_ILi8EEESG_EEENS5_IJSG_SC_EEEEEEEvNS4_8identityES10_S1A_vS1B_EENS_8epilogue10collective18CollectiveEpilogueINS1D_23Sm100TmaWarpSpecializedILi4ELi2ELi64ELb1ELb0EEEJNS5_IJNSA_ILi128EEESF_SG_EEENS5_IJNSS_IS1I_SC_EENSS_ISG_SC_EEEEESI_SJ_SI_SJ_NS1D_6fusion15FusionCallbacksIS1H_NS1N_23LinCombPerRowBiasEltActINS1D_6thread4ReLuESI_fSI_SI_fLi8ELNS_15FloatRoundStyleE2EEES1J_S1M_JEEENS4_5SM1004TMEM4LOAD26SM100_TMEM_LOAD_32dp32b64xENS4_13SM90_TMA_LOADES1A_NS4_39AutoVectorizingCopyWithAssumedAlignmentILi128EEENS4_14SM90_TMA_STOREES1A_S21_S21_EEEvvEEEEvNT_6ParamsE,@function
        .size           _ZN7cutlass13device_kernelINS_4gemm6kernel13GemmUniversalIN4cute5tupleIJiiiiEEENS1_10collective13CollectiveMmaINS1_35MainloopSm100TmaUmmaWarpSpecializedILi5ELi2ELi2ENS5_IJNS4_1CILi2EEENSA_ILi1EEESC_EEEEENS5_IJNSA_ILi256EEESF_NSA_ILi64EEEEEENS_10bfloat16_tENS5_IJlSC_lEEESI_SJ_NS4_8TiledMMAINS4_8MMA_AtomIJNS4_26SM100_MMA_F16BF16_2x1SM_SSISI_SI_fLi256ELi256ELNS4_4UMMA5MajorE0ELSO_0ELNSN_7ScaleInE0ELSP_0EEEEEENS4_6LayoutINS5_IJSC_SC_SC_EEENS5_IJNSA_ILi0EEESU_SU_EEEEENS5_IJNS4_10UnderscoreESX_SX_EEEEENS4_18SM100_TMA_2SM_LOADENS4_14ComposedLayoutINS4_7SwizzleILi3ELi4ELi3EEENS4_18smem_ptr_flag_bitsILi16EEENSS_INS5_IJNSA_ILi8EEESG_EEENS5_IJSG_SC_EEEEEEEvNS4_8identityES10_S1A_vS1B_EENS_8epilogue10collective18CollectiveEpilogueINS1D_23Sm100TmaWarpSpecializedILi4ELi2ELi64ELb1ELb0EEEJNS5_IJNSA_ILi128EEESF_SG_EEENS5_IJNSS_IS1I_SC_EENSS_ISG_SC_EEEEESI_SJ_SI_SJ_NS1D_6fusion15FusionCallbacksIS1H_NS1N_23LinCombPerRowBiasEltActINS1D_6thread4ReLuESI_fSI_SI_fLi8ELNS_15FloatRoundStyleE2EEES1J_S1M_JEEENS4_5SM1004TMEM4LOAD26SM100_TMEM_LOAD_32dp32b64xENS4_13SM90_TMA_LOADES1A_NS4_39AutoVectorizingCopyWithAssumedAlignmentILi128EEENS4_14SM90_TMA_STOREES1A_S21_S21_EEEvvEEEEvNT_6ParamsE,(.L_x_196 - _ZN7cutlass13device_kernelINS_4gemm6kernel13GemmUniversalIN4cute5tupleIJiiiiEEENS1_10collective13CollectiveMmaINS1_35MainloopSm100TmaUmmaWarpSpecializedILi5ELi2ELi2ENS5_IJNS4_1CILi2EEENSA_ILi1EEESC_EEEEENS5_IJNSA_ILi256EEESF_NSA_ILi64EEEEEENS_10bfloat16_tENS5_IJlSC_lEEESI_SJ_NS4_8TiledMMAINS4_8MMA_AtomIJNS4_26SM100_MMA_F16BF16_2x1SM_SSISI_SI_fLi256ELi256ELNS4_4UMMA5MajorE0ELSO_0ELNSN_7ScaleInE0ELSP_0EEEEEENS4_6LayoutINS5_IJSC_SC_SC_EEENS5_IJNSA_ILi0EEESU_SU_EEEEENS5_IJNS4_10UnderscoreESX_SX_EEEEENS4_18SM100_TMA_2SM_LOADENS4_14ComposedLayoutINS4_7SwizzleILi3ELi4ELi3EEENS4_18smem_ptr_flag_bitsILi16EEENSS_INS5_IJNSA_ILi8EEESG_EEENS5_IJSG_SC_EEEEEEEvNS4_8identityES10_S1A_vS1B_EENS_8epilogue10collective18CollectiveEpilogueINS1D_23Sm100TmaWarpSpecializedILi4ELi2ELi64ELb1ELb0EEEJNS5_IJNSA_ILi128EEESF_SG_EEENS5_IJNSS_IS1I_SC_EENSS_ISG_SC_EEEEESI_SJ_SI_SJ_NS1D_6fusion15FusionCallbacksIS1H_NS1N_23LinCombPerRowBiasEltActINS1D_6thread4ReLuESI_fSI_SI_fLi8ELNS_15FloatRoundStyleE2EEES1J_S1M_JEEENS4_5SM1004TMEM4LOAD26SM100_TMEM_LOAD_32dp32b64xENS4_13SM90_TMA_LOADES1A_NS4_39AutoVectorizingCopyWithAssumedAlignmentILi128EEENS4_14SM90_TMA_STOREES1A_S21_S21_EEEvvEEEEvNT_6ParamsE)
        .other          _ZN7cutlass13device_kernelINS_4gemm6kernel13GemmUniversalIN4cute5tupleIJiiiiEEENS1_10collective13CollectiveMmaINS1_35MainloopSm100TmaUmmaWarpSpecializedILi5ELi2ELi2ENS5_IJNS4_1CILi2EEENSA_ILi1EEESC_EEEEENS5_IJNSA_ILi256EEESF_NSA_ILi64EEEEEENS_10bfloat16_tENS5_IJlSC_lEEESI_SJ_NS4_8TiledMMAINS4_8MMA_AtomIJNS4_26SM100_MMA_F16BF16_2x1SM_SSISI_SI_fLi256ELi256ELNS4_4UMMA5MajorE0ELSO_0ELNSN_7ScaleInE0ELSP_0EEEEEENS4_6LayoutINS5_IJSC_SC_SC_EEENS5_IJNSA_ILi0EEESU_SU_EEEEENS5_IJNS4_10UnderscoreESX_SX_EEEEENS4_18SM100_TMA_2SM_LOADENS4_14ComposedLayoutINS4_7SwizzleILi3ELi4ELi3EEENS4_18smem_ptr_flag_bitsILi16EEENSS_INS5_IJNSA_ILi8EEESG_EEENS5_IJSG_SC_EEEEEEEvNS4_8identityES10_S1A_vS1B_EENS_8epilogue10collective18CollectiveEpilogueINS1D_23Sm100TmaWarpSpecializedILi4ELi2ELi64ELb1ELb0EEEJNS5_IJNSA_ILi128EEESF_SG_EEENS5_IJNSS_IS1I_SC_EENSS_ISG_SC_EEEEESI_SJ_SI_SJ_NS1D_6fusion15FusionCallbacksIS1H_NS1N_23LinCombPerRowBiasEltActINS1D_6thread4ReLuESI_fSI_SI_fLi8ELNS_15FloatRoundStyleE2EEES1J_S1M_JEEENS4_5SM1004TMEM4LOAD26SM100_TMEM_LOAD_32dp32b64xENS4_13SM90_TMA_LOADES1A_NS4_39AutoVectorizingCopyWithAssumedAlignmentILi128EEENS4_14SM90_TMA_STOREES1A_S21_S21_EEEvvEEEEvNT_6ParamsE,@"STO_CUDA_ENTRY STV_DEFAULT"
_ZN7cutlass13device_kernelINS_4gemm6kernel13GemmUniversalIN4cute5tupleIJiiiiEEENS1_10collective13CollectiveMmaINS1_35MainloopSm100TmaUmmaWarpSpecializedILi5ELi2ELi2ENS5_IJNS4_1CILi2EEENSA_ILi1EEESC_EEEEENS5_IJNSA_ILi256EEESF_NSA_ILi64EEEEEENS_10bfloat16_tENS5_IJlSC_lEEESI_SJ_NS4_8TiledMMAINS4_8MMA_AtomIJNS4_26SM100_MMA_F16BF16_2x1SM_SSISI_SI_fLi256ELi256ELNS4_4UMMA5MajorE0ELSO_0ELNSN_7ScaleInE0ELSP_0EEEEEENS4_6LayoutINS5_IJSC_SC_SC_EEENS5_IJNSA_ILi0EEESU_SU_EEEEENS5_IJNS4_10UnderscoreESX_SX_EEEEENS4_18SM100_TMA_2SM_LOADENS4_14ComposedLayoutINS4_7SwizzleILi3ELi4ELi3EEENS4_18smem_ptr_flag_bitsILi16EEENSS_INS5_IJNSA_ILi8EEESG_EEENS5_IJSG_SC_EEEEEEEvNS4_8identityES10_S1A_vS1B_EENS_8epilogue10collective18CollectiveEpilogueINS1D_23Sm100TmaWarpSpecializedILi4ELi2ELi64ELb1ELb0EEEJNS5_IJNSA_ILi128EEESF_SG_EEENS5_IJNSS_IS1I_SC_EENSS_ISG_SC_EEEEESI_SJ_SI_SJ_NS1D_6fusion15FusionCallbacksIS1H_NS1N_23LinCombPerRowBiasEltActINS1D_6thread4ReLuESI_fSI_SI_fLi8ELNS_15FloatRoundStyleE2EEES1J_S1M_JEEENS4_5SM1004TMEM4LOAD26SM100_TMEM_LOAD_32dp32b64xENS4_13SM90_TMA_LOADES1A_NS4_39AutoVectorizingCopyWithAssumedAlignmentILi128EEENS4_14SM90_TMA_STOREES1A_S21_S21_EEEvvEEEEvNT_6ParamsE:
[----:B------:R-:W1:Y:S01]  /*0000*/  LDC R1, c[0x0][0x37c] ;  /* 0x0000df00ff017b82 */ /* 0x000e620000000800 */
[----:B------:R-:W2:Y:S01]  /*0010*/  S2R R0, SR_TID.X ;  /* 0x0000000000007919 */ /* 0x000ea20000002100 */
[----:B------:R-:W3:Y:S06]  /*0020*/  LDCU.64 UR8, c[0x0][0x890] ;  /* 0x00011200ff0877ac */ /* 0x000eec0008000a00 */
[----:B------:R-:W4:Y:S01]  /*0030*/  S2UR UR37, SR_CgaCtaId ;  /* 0x00000000002579c3 */ /* 0x000f220000008800 */
[----:B------:R-:W-:Y:S02]  /*0040*/  PRMT R192, RZ, 0x7610, R192 ;  /* 0x00007610ffc07816 */ /* 0x000fe400000000c0 */
[----:B------:R-:W-:Y:S01]  /*0050*/  ELECT P0, URZ, PT ;  /* 0x0000000000ff782f */ /* 0x000fe20003800000 */
[----:B------:R-:W1:Y:S01]  /*0060*/  LDCU.64 UR46, c[0x0][0x358] ;  /* 0x00006b00ff2e77ac */ /* 0x000e620008000a00 */
[----:B---3--:R-:W-:-:S04]  /*0070*/  UISETP.NE.U32.AND UP1, UPT, UR8, URZ, UPT ;  /* 0x000000ff0800728c */ /* 0x008fc8000bf25070 */
[----:B------:R-:W-:Y:S02]  /*0080*/  UISETP.NE.AND.EX UP2, UPT, UR9, URZ, UPT, UP1 ;  /* 0x000000ff0900728c */ /* 0x000fe4000bf45310 */
[----:B----4-:R-:W-:Y:S02]  /*0090*/  ULOP3.LUT UR5, UR37, 0x1, URZ, 0xc0, !UPT ;  /* 0x0000000125057892 */ /* 0x010fe4000f8ec0ff */
[----:B------:R-:W-:Y:S01]  /*00a0*/  ULOP3.LUT UR4, UR37, 0x1, URZ, 0x3c, !UPT ;  /* 0x0000000125047892 */ /* 0x000fe2000f8e3cff */
[----:B--2---:R-:W-:-:S05]  /*00b0*/  SHF.R.U32.HI R199, RZ, 0x5, R0 ;  /* 0x00000005ffc77819 */ /* 0x004fca0000011600 */
[----:B------:R-:W2:Y:S02]  /*00c0*/  SHFL.IDX PT, R2, R199, RZ, 0x1f ;  /* 0x00001fffc7027589 */ /* 0x000ea400000e0000 */
[----:B--2---:R-:W-:Y:S01]  /*00d0*/  R2UR UR10, R2 ;  /* 0x00000000020a72ca */ /* 0x004fe200000e0000 */
[----:B-1----:R-:W-:Y:S05]  /*00e0*/  BRA.U UP2, `(.L_x_0) ;  /* 0x00000001022c7547 */ /* 0x002fea000b800000 */
[----:B------:R-:W1:Y:S02]  /*00f0*/  LDCU.64 UR6, c[0x0][0x888] ;  /* 0x00011100ff0677ac */ /* 0x000e640008000a00 */
[----:B-1----:R-:W-:-:S04]  /*0100*/  UISETP.NE.U32.AND UP0, UPT, UR6, URZ, UPT ;  /* 0x000000ff0600728c */ /* 0x002fc8000bf05070 */
[----:B------:R-:W-:-:S09]  /*0110*/  UISETP.NE.AND.EX UP0, UPT, UR7, URZ, UPT, UP0 ;  /* 0x000000ff0700728c */ /* 0x000fd2000bf05300 */
[----:B------:R-:W-:Y:S05]  /*0120*/  BRA.U !UP0, `(.L_x_1) ;  /* 0x0000000108107547 */ /* 0x000fea000b800000 */
[----:B------:R-:W1:Y:S02]  /*0130*/  LDC.64 R2, c[0x0][0x888] ;  /* 0x00022200ff027b82 */ /* 0x000e640000000a00 */
[----:B-1----:R1:W5:Y:S01]  /*0140*/  LDG.E R143, desc[UR46][R2.64] ;  /* 0x0000002e028f7981 */ /* 0x002362000c1e1900 */
[----:B------:R-:W-:Y:S01]  /*0150*/  HFMA2 R192, -RZ, RZ, 0, 5.9604644775390625e-08 ;  /* 0x00000001ffc07431 */ /* 0x000fe200000001ff */
[----:B------:R-:W-:Y:S05]  /*0160*/  BRA `(.L_x_0) ;  /* 0x00000000000c7947 */ /* 0x000fea0003800000 */
.L_x_1:
[----:B------:R-:W1:Y:S01]  /*0170*/  LDCU UR6, c[0x0][0x880] ;  /* 0x00011000ff0677ac */ /* 0x000e620008000800 */
[----:B------:R-:W-:Y:S01]  /*0180*/  HFMA2 R192, -RZ, RZ, 0, 5.9604644775390625e-08 ;  /* 0x00000001ffc07431 */ /* 0x000fe200000001ff */
[----:B-1----:R-:W-:-:S07]  /*0190*/  MOV R143, UR6 ;  /* 0x00000006008f7c02 */ /* 0x002fce0008000f00 */
.L_x_0:
[----:B------:R-:W2:Y:S02]  /*01a0*/  LDCU.64 UR6, c[0x0][0x8b0] ;  /* 0x00011600ff0677ac */ /* 0x000ea40008000a00 */
[----:B--2---:R-:W-:-:S04]  /*01b0*/  UISETP.NE.U32.AND UP0, UPT, UR6, URZ, UPT ;  /* 0x000000ff0600728c */ /* 0x004fc8000bf05070 */
[----:B------:R-:W-:-:S09]  /*01c0*/  UISETP.NE.AND.EX UP0, UPT, UR7, URZ, UPT, UP0 ;  /* 0x000000ff0700728c */ /* 0x000fd2000bf05300 */
[----:B------:R-:W-:Y:S05]  /*01d0*/  BRA.U UP0, `(.L_x_2) ;  /* 0x0000000100247547 */ /* 0x000fea000b800000 */
[----:B------:R-:W2:Y:S02]  /*01e0*/  LDCU.64 UR6, c[0x0][0x8a8] ;  /* 0x00011500ff0677ac */ /* 0x000ea40008000a00 */
[----:B--2---:R-:W-:-:S04]  /*01f0*/  UISETP.NE.U32.AND UP0, UPT, UR6, URZ, UPT ;  /* 0x000000ff0600728c */ /* 0x004fc8000bf05070 */
[----:B------:R-:W-:-:S09]  /*0200*/  UISETP.NE.AND.EX UP0, UPT, UR7, URZ, UPT, UP0 ;  /* 0x000000ff0700728c */ /* 0x000fd2000bf05300 */
[----:B------:R-:W-:Y:S05]  /*0210*/  BRA.U !UP0, `(.L_x_3) ;  /* 0x00000001080c7547 */ /* 0x000fea000b800000 */
[----:B-1----:R-:W1:Y:S02]  /*0220*/  LDC.64 R2, c[0x0][0x8a8] ;  /* 0x00022a00ff027b82 */ /* 0x002e640000000a00 */
[----:B-1----:R2:W5:Y:S01]  /*0230*/  LDG.E R141, desc[UR46][R2.64] ;  /* 0x0000002e028d7981 */ /* 0x002562000c1e1900 */
[----:B------:R-:W-:Y:S05]  /*0240*/  BRA `(.L_x_2) ;  /* 0x0000000000087947 */ /* 0x000fea0003800000 */
.L_x_3:
[----:B------:R-:W2:Y:S02]  /*0250*/  LDCU UR6, c[0x0][0x8a0] ;  /* 0x00011400ff0677ac */ /* 0x000ea40008000800 */
[----:B--2---:R-:W-:Y:S02]  /*0260*/  MOV R141, UR6 ;  /* 0x00000006008d7c02 */ /* 0x004fe40008000f00 */
.L_x_2:
[----:B-12---:R-:W-:Y:S01]  /*0270*/  IMAD.U32 R2, RZ, RZ, UR10 ;  /* 0x0000000aff027e24 */ /* 0x006fe2000f8e00ff */
[----:B------:R-:W-:Y:S04]  /*0280*/  BSSY.RECONVERGENT B0, `(.L_x_4) ;  /* 0x000000c000007945 */ /* 0x000fe80003800200 */
[C---:B------:R-:W-:Y:S02]  /*0290*/  ISETP.NE.OR P2, PT, R2.reuse, 0x1, !P0 ;  /* 0x000000010200780c */ /* 0x040fe40004745670 */
[----:B------:R-:W-:-:S11]  /*02a0*/  ISETP.NE.OR P1, PT, R2, 0x3, !P0 ;  /* 0x000000030200780c */ /* 0x000fd60004725670 */
[----:B------:R-:W-:Y:S05]  /*02b0*/  @P2 BRA `(.L_x_5) ;  /* 0x0000000000202947 */ /* 0x000fea0003800000 */
[----:B------:R-:W1:Y:S02]  /*02c0*/  LDCU.64 UR6, c[0x0][0x348] ;  /* 0x00006900ff0677ac */ /* 0x000e640008000a00 */
[----:B-1----:R-:W-:Y:S02]  /*02d0*/  UIADD3 UR12, UP3, UPT, UR6, 0x80, URZ ;  /* 0x00000080060c7890 */ /* 0x002fe4000ff7e0ff */
[----:B------:R-:W-:Y:S02]  /*02e0*/  UIADD3 UR6, UP0, UPT, UR6, 0x180, URZ ;  /* 0x0000018006067890 */ /* 0x000fe4000ff1e0ff */
[----:B------:R-:W-:Y:S02]  /*02f0*/  UIADD3.X UR13, UPT, UPT, URZ, UR7, URZ, UP3, !UPT ;  /* 0x00000007ff0d7290 */ /* 0x000fe40009ffe4ff */
[----:B------:R-:W-:-:S07]  /*0300*/  UIADD3.X UR7, UPT, UPT, URZ, UR7, URZ, UP0, !UPT ;  /* 0x00000007ff077290 */ /* 0x000fce00087fe4ff */
[----:B------:R1:W-:Y:S02]  /*0310*/  UTMACCTL.PF [UR12] ;  /* 0x000000000c0079b9 */ /* 0x0003e40008040000 */
[----:B------:R1:W-:Y:S02]  /*0320*/  UTMACCTL.PF [UR6] ;  /* 0x00000000060079b9 */ /* 0x0003e40008040000 */
[----:B-1----:R-:W-:Y:S01]  /*0330*/  NOP ;  /* 0x0000000000007918 */ /* 0x002fe20000000000 */
.L_x_5:
[----:B------:R-:W-:Y:S05]  /*0340*/  BSYNC.RECONVERGENT B0 ;  /* 0x0000000000007941 */ /* 0x000fea0003800200 */
.L_x_4:
[----:B------:R-:W-:Y:S04]  /*0350*/  BSSY.RECONVERGENT B0, `(.L_x_6) ;  /* 0x000000a000007945 */ /* 0x000fe80003800200 */
        /* <DEDUP_REMOVED lines=9> */
.L_x_7:
[----:B------:R-:W-:Y:S05]  /*03f0*/  BSYNC.RECONVERGENT B0 ;  /* 0x0000000000007941 */ /* 0x000fea0003800200 */
.L_x_6:
[----:B------:R-:W1:Y:S01]  /*0400*/  LDCU.64 UR6, c[0x0][0x888] ;  /* 0x00011100ff0677ac */ /* 0x000e620008000a00 */
[----:B------:R-:W-:Y:S01]  /*0410*/  PLOP3.LUT P1, PT, PT, PT, UP1, 0x80, 0x8 ;  /* 0x000000000008781c */ /* 0x000fe20003f2f018 */
[----:B------:R-:W-:-:S03]  /*0420*/  UPLOP3.LUT UP5, UPT, UPT, UPT, UPT, 0x40, 0x4 ;  /* 0x000000000004789c */ /* 0x000fc60003fae870 */
[----:B------:R-:W-:Y:S01]  /*0430*/  ISETP.NE.AND.EX P1, PT, RZ, UR9, PT, P1 ;  /* 0x00000009ff007c0c */ /* 0x000fe2000bf25310 */
[----:B-1----:R-:W-:-:S04]  /*0440*/  UISETP.NE.U32.AND UP0, UPT, UR6, URZ, UPT ;  /* 0x000000ff0600728c */ /* 0x002fc8000bf05070 */
[----:B------:R-:W-:-:S06]  /*0450*/  UISETP.NE.AND.EX UP0, UPT, UR7, URZ, UPT, UP0 ;  /* 0x000000ff0700728c */ /* 0x000fcc000bf05300 */
[----:B------:R-:W-:-:S13]  /*0460*/  PLOP3.LUT P2, PT, PT, PT, UP0, 0x80, 0x8 ;  /* 0x000000000008781c */ /* 0x000fda0003f4f008 */
[----:B------:R-:W-:Y:S05]  /*0470*/  @P2 BRA P1, `(.L_x_8) ;  /* 0x0000000000142947 */ /* 0x000fea0000800000 */
[----:B------:R-:W-:Y:S01]  /*0480*/  PLOP3.LUT P2, PT, PT, PT, UP2, 0x80, 0x8 ;  /* 0x000000000008781c */ /* 0x000fe20003f4f028 */
[----:B------:R-:W-:-:S12]  /*0490*/  UPLOP3.LUT UP5, UPT, UPT, UPT, UP0, 0x40, 0x4 ;  /* 0x000000000004789c */ /* 0x000fd80003fae800 */
[----:B-----5:R-:W-:-:S13]  /*04a0*/  @!P2 FSETP.EQ.AND P1, PT, R143, RZ, PT ;  /* 0x000000ff8f00a20b */ /* 0x020fda0003f22000 */
[----:B------:R-:W-:Y:S01]  /*04b0*/  @!P2 VOTEU.ANY UP1, P1 ;  /* 0x0000000000ffa886 */ /* 0x000fe20000820100 */
[----:B------:R-:W-:-:S11]  /*04c0*/  @!UP2 UPLOP3.LUT UP5, UPT, UPT, UPT, UP1, 0x80, 0x8 ;  /* 0x000000000008a89c */ /* 0x000fd60003faf010 */
.L_x_8:
[----:B------:R-:W1:Y:S01]  /*04d0*/  SHFL.IDX PT, R2, R199, RZ, 0x1f ;  /* 0x00001fffc7027589 */ /* 0x000e6200000e0000 */
[----:B------:R-:W-:-:S04]  /*04e0*/  UISETP.NE.AND UP1, UPT, UR10, 0x2, UPT ;  /* 0x000000020a00788c */ /* 0x000fc8000bf25270 */
[----:B------:R-:W-:Y:S02]  /*04f0*/  UISETP.EQ.AND UP2, UPT, UR5, URZ, !UP1 ;  /* 0x000000ff0500728c */ /* 0x000fe4000cf42270 */
[----:B------:R-:W-:-:S04]  /*0500*/  USEL UR7, URZ, 0x1, UP1 ;  /* 0x00000001ff077887 */ /* 0x000fc80008800000 */
[----:B------:R-:W-:Y:S02]  /*0510*/  PLOP3.LUT P5, PT, P0, PT, UP2, 0x80, 0x8 ;  /* 0x000000000008781c */ /* 0x000fe400007af028 */
[----:B-1----:R-:W-:-:S13]  /*0520*/  ISETP.NE.AND P1, PT, R2, RZ, PT ;  /* 0x000000ff0200720c */ /* 0x002fda0003f25270 */
[----:B------:R-:W-:Y:S05]  /*0530*/  @P1 BRA `(.L_x_9) ;  /* 0x00000000004c1947 */ /* 0x000fea0003800000 */
[----:B------:R-:W-:Y:S01]  /*0540*/  UMOV UR8, 0x400 ;  /* 0x0000040000087882 */ /* 0x000fe20000000000 */
[----:B------:R-:W-:Y:S01]  /*0550*/  UMOV UR6, 0x1 ;  /* 0x0000000100067882 */ /* 0x000fe20000000000 */
[----:B------:R-:W-:Y:S02]  /*0560*/  ULEA UR8, UR37, UR8, 0x18 ;  /* 0x0000000825087291 */ /* 0x000fe4000f8ec0ff */
[----:B------:R-:W-:-:S04]  /*0570*/  UIADD3 UR12, UPT, UPT, -UR6, 0x100000, URZ ;  /* 0x00100000060c7890 */ /* 0x000fc8000fffe1ff */
[----:B------:R-:W-:Y:S02]  /*0580*/  USHF.L.U32 UR13, UR12, 0xb, URZ ;  /* 0x0000000b0c0d7899 */ /* 0x000fe400080006ff */
[----:B------:R-:W-:Y:S01]  /*0590*/  USHF.L.U32 UR12, UR12, 0x1, URZ ;  /* 0x000000010c0c7899 */ /* 0x000fe200080006ff */
[----:B------:R-:W-:Y:S01]  /*05a0*/  ELECT P1, URZ, PT ;  /* 0x0000000000ff782f */ /* 0x000fe20003820000 */
[----:B------:R-:W1:Y:S10]  /*05b0*/  FENCE.VIEW.ASYNC.S ;  /* 0x00000000000073c6 */ /* 0x000e740000000000 */
[----:B-1----:R1:W2:Y:S01]  /*05c0*/  SYNCS.EXCH.64 URZ, [UR8], UR12 ;  /* 0x0000000c08ff75b2 */ /* 0x0022a20008000100 */
[----:B------:R1:W3:Y:S01]  /*05d0*/  SYNCS.EXCH.64 URZ, [UR8+0x28], UR12 ;  /* 0x0000280c08ff75b2 */ /* 0x0002e20008000100 */
[----:B------:R1:W4:Y:S01]  /*05e0*/  SYNCS.EXCH.64 URZ, [UR8+0x8], UR12 ;  /* 0x0000080c08ff75b2 */ /* 0x0003220008000100 */
[----:B------:R1:W1:Y:S01]  /*05f0*/  SYNCS.EXCH.64 URZ, [UR8+0x30], UR12 ;  /* 0x0000300c08ff75b2 */ /* 0x0002620008000100 */
[----:B------:R1:W1:Y:S01]  /*0600*/  SYNCS.EXCH.64 URZ, [UR8+0x10], UR12 ;  /* 0x0000100c08ff75b2 */ /* 0x0002620008000100 */
[----:B------:R1:W1:Y:S01]  /*0610*/  SYNCS.EXCH.64 URZ, [UR8+0x38], UR12 ;  /* 0x0000380c08ff75b2 */ /* 0x0002620008000100 */
[----:B------:R1:W1:Y:S01]  /*0620*/  SYNCS.EXCH.64 URZ, [UR8+0x18], UR12 ;  /* 0x0000180c08ff75b2 */ /* 0x0002620008000100 */
[----:B------:R1:W1:Y:S01]  /*0630*/  SYNCS.EXCH.64 URZ, [UR8+0x40], UR12 ;  /* 0x0000400c08ff75b2 */ /* 0x0002620008000100 */
[----:B------:R1:W1:Y:S01]  /*0640*/  SYNCS.EXCH.64 URZ, [UR8+0x20], UR12 ;  /* 0x0000200c08ff75b2 */ /* 0x0002620008000100 */
[----:B------:R1:W1:Y:S01]  /*0650*/  SYNCS.EXCH.64 URZ, [UR8+0x48], UR12 ;  /* 0x0000480c08ff75b2 */ /* 0x0002620008000100 */
[----:B------:R-:W-:Y:S01]  /*0660*/  NOP ;  /* 0x0000000000007918 */ /* 0x000fe20000000000 */
.L_x_9:
[----:B------:R-:W2:Y:S01]  /*0670*/  SHFL.IDX PT, R2, R199, RZ, 0x1f ;  /* 0x00001fffc7027589 */ /* 0x000ea200000e0000 */
[----:B------:R-:W-:Y:S01]  /*0680*/  NOP ;  /* 0x0000000000007918 */ /* 0x000fe20000000000 */
[----:B--2---:R-:W-:-:S13]  /*0690*/  ISETP.NE.AND P1, PT, R2, 0x1, PT ;  /* 0x000000010200780c */ /* 0x004fda0003f25270 */
[----:B------:R-:W-:Y:S05]  /*06a0*/  @P1 BRA `(.L_x_10) ;  /* 0x0000000000541947 */ /* 0x000fea0003800000 */
[----:B------:R-:W-:Y:S01]  /*06b0*/  UMOV UR9, 0x400 ;  /* 0x0000040000097882 */ /* 0x000fe20000000000 */
[----:B-1----:R-:W-:Y:S01]  /*06c0*/  UMOV UR8, 0x20 ;  /* 0x0000002000087882 */ /* 0x002fe20000000000 */
[----:B------:R-:W-:Y:S01]  /*06d0*/  UMOV UR6, 0x80 ;  /* 0x0000008000067882 */ /* 0x000fe20000000000 */
[----:B------:R-:W-:Y:S02]  /*06e0*/  ULEA UR9, UR37, UR9, 0x18 ;  /* 0x0000000925097291 */ /* 0x000fe4000f8ec0ff */
[----:B------:R-:W-:-:S04]  /*06f0*/  UIADD3 UR12, UPT, UPT, -UR8, 0x100000, URZ ;  /* 0x00100000080c7890 */ /* 0x000fc8000fffe1ff */
[----:B------:R-:W-:Y:S02]  /*0700*/  USHF.L.U32 UR13, UR12, 0xb, URZ ;  /* 0x0000000b0c0d7899 */ /* 0x000fe400080006ff */
[----:B------:R-:W-:Y:S02]  /*0710*/  USHF.L.U32 UR12, UR12, 0x1, URZ ;  /* 0x000000010c0c7899 */ /* 0x000fe400080006ff */
[----:B------:R-:W-:-:S04]  /*0720*/  UIADD3 UR14, UPT, UPT, -UR6, 0x100000, URZ ;  /* 0x00100000060e7890 */ /* 0x000fc8000fffe1ff */
[----:B------:R-:W-:Y:S02]  /*0730*/  USHF.L.U32 UR15, UR14, 0xb, URZ ;  /* 0x0000000b0e0f7899 */ /* 0x000fe400080006ff */
[----:B------:R-:W-:Y:S01]  /*0740*/  USHF.L.U32 UR14, UR14, 0x1, URZ ;  /* 0x000000010e0e7899 */ /* 0x000fe200080006ff */
[----:B------:R-:W-:Y:S01]  /*0750*/  ELECT P1, URZ, PT ;  /* 0x0000000000ff782f */ /* 0x000fe20003820000 */
[----:B------:R-:W1:Y:S02]  /*0760*/  FENCE.VIEW.ASYNC.S ;  /* 0x00000000000073c6 */ /* 0x000e640000000000 */
[----:B-1----:R2:W1:Y:S08]  /*0770*/  SYNCS.EXCH.64 URZ, [UR9+0x50], UR12 ;  /* 0x0000500c09ff75b2 */ /* 0x0024700008000100 */
[----:B------:R2:W1:Y:S01]  /*0780*/  SYNCS.EXCH.64 URZ, [UR9+0x70], UR14 ;  /* 0x0000700e09ff75b2 */ /* 0x0004620008000100 */
[----:B------:R2:W1:Y:S01]  /*0790*/  SYNCS.EXCH.64 URZ, [UR9+0x58], UR12 ;  /* 0x0000580c09ff75b2 */ /* 0x0004620008000100 */
[----:B------:R2:W1:Y:S01]  /*07a0*/  SYNCS.EXCH.64 URZ, [UR9+0x78], UR14 ;  /* 0x0000780e09ff75b2 */ /* 0x0004620008000100 */
[----:B------:R2:W1:Y:S01]  /*07b0*/  SYNCS.EXCH.64 URZ, [UR9+0x60], UR12 ;  /* 0x0000600c09ff75b2 */ /* 0x0004620008000100 */
[----:B------:R2:W1:Y:S01]  /*07c0*/  SYNCS.EXCH.64 URZ, [UR9+0x80], UR14 ;  /* 0x0000800e09ff75b2 */ /* 0x0004620008000100 */
[----:B------:R2:W1:Y:S01]  /*07d0*/  SYNCS.EXCH.64 URZ, [UR9+0x68], UR12 ;  /* 0x0000680c09ff75b2 */ /* 0x0004620008000100 */
[----:B------:R2:W1:Y:S02]  /*07e0*/  SYNCS.EXCH.64 URZ, [UR9+0x88], UR14 ;  /* 0x0000880e09ff75b2 */ /* 0x0004640008000100 */
[----:B--2---:R-:W-:Y:S01]  /*07f0*/  NOP ;  /* 0x0000000000007918 */ /* 0x004fe20000000000 */
.L_x_10:
[----:B------:R-:W2:Y:S01]  /*0800*/  SHFL.IDX PT, R2, R199, RZ, 0x1f ;  /* 0x00001fffc7027589 */ /* 0x000ea200000e0000 */
[----:B------:R-:W-:Y:S01]  /*0810*/  NOP ;  /* 0x0000000000007918 */ /* 0x000fe20000000000 */
[----:B--2---:R-:W-:-:S13]  /*0820*/  ISETP.NE.AND P1, PT, R2, 0x3, PT ;  /* 0x000000030200780c */ /* 0x004fda0003f25270 */
[----:B------:R-:W-:Y:S05]  /*0830*/  @P1 BRA `(.L_x_11) ;  /* 0x00000000002c1947 */ /* 0x000fea0003800000 */
[----:B-1----:R-:W-:Y:S01]  /*0840*/  UMOV UR8, 0x400 ;  /* 0x0000040000087882 */ /* 0x002fe20000000000 */
[----:B------:R-:W-:Y:S01]  /*0850*/  UMOV UR6, 0x20 ;  /* 0x0000002000067882 */ /* 0x000fe20000000000 */
[----:B------:R-:W-:Y:S02]  /*0860*/  ULEA UR8, UR37, UR8, 0x18 ;  /* 0x0000000825087291 */ /* 0x000fe4000f8ec0ff */
[----:B------:R-:W-:-:S04]  /*0870*/  UIADD3 UR12, UPT, UPT, -UR6, 0x100000, URZ ;  /* 0x00100000060c7890 */ /* 0x000fc8000fffe1ff */
[----:B------:R-:W-:Y:S02]  /*0880*/  USHF.L.U32 UR13, UR12, 0xb, URZ ;  /* 0x0000000b0c0d7899 */ /* 0x000fe400080006ff */
[----:B------:R-:W-:Y:S01]  /*0890*/  USHF.L.U32 UR12, UR12, 0x1, URZ ;  /* 0x000000010c0c7899 */ /* 0x000fe200080006ff */
[----:B------:R-:W-:Y:S01]  /*08a0*/  ELECT P1, URZ, PT ;  /* 0x0000000000ff782f */ /* 0x000fe20003820000 */
[----:B------:R-:W1:Y:S10]  /*08b0*/  FENCE.VIEW.ASYNC.S ;  /* 0x00000000000073c6 */ /* 0x000e740000000000 */
[----:B-1----:R2:W1:Y:S01]  /*08c0*/  SYNCS.EXCH.64 URZ, [UR8+0x90], UR12 ;  /* 0x0000900c08ff75b2 */ /* 0x0024620008000100 */
[----:B------:R2:W1:Y:S02]  /*08d0*/  SYNCS.EXCH.64 URZ, [UR8+0x98], UR12 ;  /* 0x0000980c08ff75b2 */ /* 0x0004640008000100 */
[----:B--2---:R-:W-:Y:S01]  /*08e0*/  NOP ;  /* 0x0000000000007918 */ /* 0x004fe20000000000 */
.L_x_11:
[----:B------:R-:W2:Y:S01]  /*08f0*/  SHFL.IDX PT, R2, R199, RZ, 0x1f ;  /* 0x00001fffc7027589 */ /* 0x000ea200000e0000 */
[----:B------:R-:W-:Y:S01]  /*0900*/  NOP ;  /* 0x0000000000007918 */ /* 0x000fe20000000000 */
[----:B--2---:R-:W-:-:S13]  /*0910*/  ISETP.NE.AND P1, PT, R2, 0x4, PT ;  /* 0x000000040200780c */ /* 0x004fda0003f25270 */
[----:B------:R-:W-:Y:S05]  /*0920*/  @P1 BRA `(.L_x_12) ;  /* 0x0000000000481947 */ /* 0x000fea0003800000 */
[----:B------:R-:W-:Y:S01]  /*0930*/  UMOV UR9, 0x1a0 ;  /* 0x000001a000097882 */ /* 0x000fe20000000000 */
[----:B-1----:R-:W-:Y:S01]  /*0940*/  UMOV UR8, 0x400 ;  /* 0x0000040000087882 */ /* 0x002fe20000000000 */
[----:B------:R-:W-:Y:S01]  /*0950*/  USEL UR9, UR9, 0x1e0, UP5 ;  /* 0x000001e009097887 */ /* 0x000fe2000a800000 */
        /* <DEDUP_REMOVED lines=13> */
[----:B------:R2:W1:Y:S02]  /*0a30*/  SYNCS.EXCH.64 URZ, [UR8+0xb8], UR14 ;  /* 0x0000b80e08ff75b2 */ /* 0x0004640008000100 */
[----:B--2---:R-:W-:Y:S01]  /*0a40*/  NOP ;  /* 0x0000000000007918 */ /* 0x004fe20000000000 */
.L_x_12:
        /* <DEDUP_REMOVED lines=21> */
.L_x_13:
[----:B------:R-:W2:Y:S01]  /*0ba0*/  SHFL.IDX PT, R2, R199, RZ, 0x1f ;  /* 0x00001fffc7027589 */ /* 0x000ea200000e0000 */
[----:B------:R-:W-:Y:S01]  /*0bb0*/  ISETP.NE.OR P0, PT, RZ, UR10, !P0 ;  /* 0x0000000aff007c0c */ /* 0x000fe2000c705670 */
        /* <DEDUP_REMOVED lines=12> */
[----:B------:R2:W1:Y:S01]  /*0c80*/  SYNCS.EXCH.64 URZ, [UR8+0xf0], UR12 ;  /* 0x0000f00c08ff75b2 */ /* 0x0004620008000100 */
[----:B------:R2:W1:Y:S01]  /*0c90*/  SYNCS.EXCH.64 URZ, [UR8+0xe8], UR12 ;  /* 0x0000e80c08ff75b2 */ /* 0x0004620008000100 */
[----:B------:R2:W1:Y:S02]  /*0ca0*/  SYNCS.EXCH.64 URZ, [UR8+0xf8], UR12 ;  /* 0x0000f80c08ff75b2 */ /* 0x0004640008000100 */
[----:B--2---:R-:W-:Y:S01]  /*0cb0*/  NOP ;  /* 0x0000000000007918 */ /* 0x004fe20000000000 */
.L_x_14:
[----:B------:R-:W-:Y:S01]  /*0cc0*/  VOTEU.ALL UP1, P0 ;  /* 0x0000000000ff7886 */ /* 0x000fe20000020000 */
[----:B-1----:R-:W1:Y:S01]  /*0cd0*/  LDCU UR8, c[0x0][0x36c] ;  /* 0x00006d80ff0877ac */ /* 0x002e620008000800 */
[----:B------:R-:W-:Y:S01]  /*0ce0*/  NOP ;  /* 0x0000000000007918 */ /* 0x000fe20000000000 */
[----:B------:R-:W-:Y:S01]  /*0cf0*/  LOP3.LUT R3, R0, 0x1f, RZ, 0xc0, !PT ;  /* 0x0000001f00037812 */ /* 0x000fe200078ec0ff */
[----:B------:R-:W-:Y:S01]  /*0d00*/  UMOV UR12, 0x20 ;  /* 0x00000020000c7882 */ /* 0x000fe20000000000 */
[----:B------:R-:W-:Y:S01]  /*0d10*/  @!UP1 UMOV UR6, 0x400 ;  /* 0x0000040000069882 */ /* 0x000fe20000000000 */
[----:B------:R-:W-:-:S04]  /*0d20*/  @!UP1 UIADD3 UR12, UPT, UPT, -UR12, 0x100000, URZ ;  /* 0x001000000c0c9890 */ /* 0x000fc8000fffe1ff */
[----:B------:R-:W-:Y:S02]  /*0d30*/  @!UP1 USHF.L.U32 UR13, UR12, 0xb, URZ ;  /* 0x0000000b0c0d9899 */ /* 0x000fe400080006ff */
[----:B------:R-:W-:Y:S02]  /*0d40*/  @!UP1 USHF.L.U32 UR12, UR12, 0x1, URZ ;  /* 0x000000010c0c9899 */ /* 0x000fe400080006ff */
[----:B------:R-:W-:Y:S01]  /*0d50*/  @!UP1 ULEA UR6, UR37, UR6, 0x18 ;  /* 0x0000000625069291 */ /* 0x000fe2000f8ec0ff */
[----:B------:R-:W-:Y:S01]  /*0d60*/  VOTEU.ALL UP1, P0 ;  /* 0x0000000000ff7886 */ /* 0x000fe20000020000 */
[----:B------:R-:W-:Y:S01]  /*0d70*/  UISETP.NE.AND UP4, UPT, UR10, URZ, UPT ;  /* 0x000000ff0a00728c */ /* 0x000fe2000bf85270 */
[----:B------:R-:W2:Y:S09]  /*0d80*/  FENCE.VIEW.ASYNC.S ;  /* 0x00000000000073c6 */ /* 0x000eb20000000000 */
[----:B--2---:R2:W2:Y:S01]  /*0d90*/  @!UP1 SYNCS.EXCH.64 URZ, [UR6+0x100], UR12 ;  /* 0x0001000c06ff95b2 */ /* 0x0044a20008000100 */
[----:B-1----:R-:W-:-:S09]  /*0da0*/  UISETP.EQ.U32.AND UP1, UPT, UR8, 0x1, UPT ;  /* 0x000000010800788c */ /* 0x002fd2000bf22070 */
[----:B------:R-:W-:Y:S05]  /*0db0*/  BRA.U !UP1, `(.L_x_15) ;  /* 0x0000000109087547 */ /* 0x000fea000b800000 */
[----:B--234-:R-:W-:Y:S01]  /*0dc0*/  UCGABAR_ARV ;  /* 0x00000000000079c7 */ /* 0x01cfe20008000000 */
[----:B------:R-:W-:Y:S05]  /*0dd0*/  BRA `(.L_x_16) ;  /* 0x0000000000047947 */ /* 0x000fea0003800000 */
.L_x_15:
[----:B--234-:R-:W-:Y:S01]  /*0de0*/  NOP ;  /* 0x0000000000007918 */ /* 0x01cfe20000000000 */
.L_x_16:
[----:B------:R-:W1:Y:S01]  /*0df0*/  S2R R11, SR_CTAID.X ;  /* 0x00000000000b7919 */ /* 0x000e620000002500 */
[----:B------:R-:W-:-:S05]  /*0e00*/  CS2R.32 R193, SR_CgaSize ;  /* 0x0000000000c17805 */ /* 0x000fca0000008a00 */
[----:B------:R-:W-:-:S05]  /*0e10*/  IMAD R193, R193, -0xa0, RZ ;  /* 0xffffff60c1c17824 */ /* 0x000fca00078e02ff */
[----:B------:R-:W-:-:S14]  /*0e20*/  R2UR UR8, R193 ;  /* 0x00000000c10872ca */ /* 0x000fdc00000e0000 */
[----:B------:R-:W2:Y:S01]  /*0e30*/  LDCU UR8, c[0x0][UR8+0x2b0] ;  /* 0x00005600080877ac */ /* 0x000ea20008000800 */
[----:B------:R-:W-:-:S05]  /*0e40*/  CS2R.32 R5, SR_CgaSize ;  /* 0x0000000000057805 */ /* 0x000fca0000008a00 */
[----:B------:R-:W-:-:S06]  /*0e50*/  IMAD R5, R5, -0xa0, RZ ;  /* 0xffffff6005057824 */ /* 0x000fcc00078e02ff */
[----:B------:R-:W3:Y:S01]  /*0e60*/  LDC R5, c[0x0][R5+0x2a0] ;  /* 0x0000a80005057b82 */ /* 0x000ee20000000800 */
[----:B------:R-:W-:Y:S01]  /*0e70*/  PRMT R12, RZ, 0x7610, R12 ;  /* 0x00007610ff0c7816 */ /* 0x000fe2000000000c */
[----:B------:R-:W4:Y:S01]  /*0e80*/  S2R R2, SR_CTAID.Y ;  /* 0x0000000000027919 */ /* 0x000f220000002600 */
[----:B------:R-:W-:-:S05]  /*0e90*/  CS2R.32 R193, SR_CgaSize ;  /* 0x0000000000c17805 */ /* 0x000fca0000008a00 */
[----:B------:R-:W-:-:S05]  /*0ea0*/  IMAD R193, R193, -0xa0, RZ ;  /* 0xffffff60c1c17824 */ /* 0x000fca00078e02ff */
[----:B------:R-:W-:-:S14]  /*0eb0*/  R2UR UR6, R193 ;  /* 0x00000000c10672ca */ /* 0x000fdc00000e0000 */
[----:B------:R-:W3:Y:S01]  /*0ec0*/  LDCU UR6, c[0x0][UR6+0x2b4] ;  /* 0x00005680060677ac */ /* 0x000ee20008000800 */
[----:B------:R-:W-:Y:S01]  /*0ed0*/  PRMT R10, RZ, 0x7610, R10 ;  /* 0x00007610ff0a7816 */ /* 0x000fe2000000000a */
[----:B------:R-:W-:Y:S01]  /*0ee0*/  UISETP.NE.AND UP2, UPT, UR10, 0x2, UPT ;  /* 0x000000020a00788c */ /* 0x000fe2000bf45270 */
[----:B------:R-:W2:Y:S01]  /*0ef0*/  LDC R13, c[0x0][0xb24] ;  /* 0x0002c900ff0d7b82 */ /* 0x000ea20000000800 */
[----:B------:R-:W-:-:S05]  /*0f00*/  CS2R.32 R4, SR_CgaSize ;  /* 0x0000000000047805 */ /* 0x000fca0000008a00 */
[----:B------:R-:W-:-:S06]  /*0f10*/  IMAD R4, R4, -0xa0, RZ ;  /* 0xffffff6004047824 */ /* 0x000fcc00078e02ff */
[----:B------:R-:W3:Y:S08]  /*0f20*/  LDC R4, c[0x0][R4+0x2a4] ;  /* 0x0000a90004047b82 */ /* 0x000ef00000000800 */
[----:B------:R-:W3:Y:S01]  /*0f30*/  LDC R134, c[0x0][0xb24] ;  /* 0x0002c900ff867b82 */ /* 0x000ee20000000800 */
[----:B-1----:R-:W-:-:S07]  /*0f40*/  I2FP.F32.U32 R7, R11 ;  /* 0x0000000b00077245 */ /* 0x002fce0000201000 */
[----:B------:R-:W1:Y:S01]  /*0f50*/  S2UR UR44, SR_CTAID.Z ;  /* 0x00000000002c79c3 */ /* 0x000e620000002700 */
[----:B--2---:R-:W-:Y:S02]  /*0f60*/  ISETP.GE.AND P0, PT, R13, 0x1, PT ;  /* 0x000000010d00780c */ /* 0x004fe40003f06270 */
[----:B----4-:R-:W-:Y:S01]  /*0f70*/  I2FP.F32.U32 R6, R2 ;  /* 0x0000000200067245 */ /* 0x010fe20000201000 */
[----:B------:R-:W-:-:S04]  /*0f80*/  FMUL R7, R7, UR8 ;  /* 0x0000000807077c20 */ /* 0x000fc80008400000 */
[----:B---3--:R-:W-:Y:S01]  /*0f90*/  FMUL R6, R6, UR6 ;  /* 0x0000000606067c20 */ /* 0x008fe20008400000 */
[----:B------:R-:W2:Y:S01]  /*0fa0*/  F2I.U32.TRUNC.NTZ R180, R7 ;  /* 0x0000000700b47305 */ /* 0x000ea2000020f000 */
[----:B------:R-:W3:Y:S07]  /*0fb0*/  LDCU UR6, c[0x0][0xb30] ;  /* 0x00016600ff0677ac */ /* 0x000eee0008000800 */
[----:B------:R-:W4:Y:S01]  /*0fc0*/  F2I.U32.TRUNC.NTZ R193, R6 ;  /* 0x0000000600c17305 */ /* 0x000f22000020f000 */
[----:B--2---:R-:W-:-:S04]  /*0fd0*/  IMAD.MOV R180, RZ, RZ, -R180 ;  /* 0x000000ffffb47224 */ /* 0x004fc800078e0ab4 */
[--C-:B------:R-:W-:Y:S01]  /*0fe0*/  IMAD R180, R5, R180, R11.reuse ;  /* 0x000000b405b47224 */ /* 0x100fe200078e020b */
[----:B---3--:R-:W-:Y:S01]  /*0ff0*/  UISETP.NE.AND UP3, UPT, UR6, 0x1, UPT ;  /* 0x000000010600788c */ /* 0x008fe2000bf65270 */
[----:B------:R-:W-:Y:S01]  /*1000*/  IMAD.MOV.U32 R5, RZ, RZ, R11 ;  /* 0x000000ffff057224 */ /* 0x000fe200078e000b */
[----:B----4-:R-:W-:-:S05]  /*1010*/  IADD3 R193, PT, PT, -R193, RZ, RZ ;  /* 0x000000ffc1c17210 */ /* 0x010fca0007ffe1ff */
[----:B------:R-:W-:Y:S01]  /*1020*/  IMAD R193, R4, R193, R2 ;  /* 0x000000c104c17224 */ /* 0x000fe200078e0202 */
[----:B-1----:R-:W-:Y:S06]  /*1030*/  BRA.U UP4, `(.L_x_17) ;  /* 0x0000000104287547 */ /* 0x002fec000b800000 */
[----:B------:R-:W-:Y:S01]  /*1040*/  ISETP.NE.AND P1, PT, R193, RZ, PT ;  /* 0x000000ffc100720c */ /* 0x000fe20003f25270 */
[----:B------:R-:W-:Y:S01]  /*1050*/  IMAD.MOV.U32 R4, RZ, RZ, 0x3 ;  /* 0x00000003ff047424 */ /* 0x000fe200078e00ff */
[C---:B------:R-:W-:Y:S02]  /*1060*/  LOP3.LUT R7, R180.reuse, 0xfffffffe, RZ, 0xc0, !PT ;  /* 0xfffffffeb4077812 */ /* 0x040fe400078ec0ff */
[----:B------:R-:W-:Y:S02]  /*1070*/  ISETP.LT.U32.OR P1, PT, R180, 0x2, !P1 ;  /* 0x00000002b400780c */ /* 0x000fe40004f21470 */
[----:B------:R-:W-:Y:S02]  /*1080*/  SHF.L.U32 R4, R4, R7, RZ ;  /* 0x0000000704047219 */ /* 0x000fe400000006ff */
[----:B------:R-:W-:Y:S02]  /*1090*/  SEL R9, RZ, 0x1, !P1 ;  /* 0x00000001ff097807 */ /* 0x000fe40004800000 */
[----:B------:R-:W-:-:S02]  /*10a0*/  SEL R6, RZ, 0x2, !P1 ;  /* 0x00000002ff067807 */ /* 0x000fc40004800000 */
[----:B------:R-:W-:-:S03]  /*10b0*/  PRMT R10, R4, 0x7610, R10 ;  /* 0x00007610040a7816 */ /* 0x000fc6000000000a */
[----:B------:R-:W-:-:S05]  /*10c0*/  IMAD.IADD R6, R9, 0x1, R6 ;  /* 0x0000000109067824 */ /* 0x000fca00078e0206 */
[----:B------:R-:W-:Y:S02]  /*10d0*/  PRMT R12, R6, 0x7610, R12 ;  /* 0x00007610060c7816 */ /* 0x000fe4000000000c */
.L_x_17:
[----:B------:R-:W-:Y:S05]  /*10e0*/  @!P0 BRA `(.L_x_18) ;  /* 0x0000000000b88947 */ /* 0x000fea0003800000 */
[----:B------:R-:W1:Y:S01]  /*10f0*/  LDC.64 R6, c[0x0][0xb18] ;  /* 0x0002c600ff067b82 */ /* 0x000e620000000a00 */
[----:B------:R-:W-:-:S07]  /*1100*/  ISETP.NE.AND P0, PT, R13, 0x1, PT ;  /* 0x000000010d00780c */ /* 0x000fce0003f05270 */
[----:B------:R-:W2:Y:S08]  /*1110*/  LDC R16, c[0x0][0xb0c] ;  /* 0x0002c300ff107b82 */ /* 0x000eb00000000800 */
[----:B------:R-:W3:Y:S08]  /*1120*/  LDC R15, c[0x0][0x370] ;  /* 0x0000dc00ff0f7b82 */ /* 0x000ef00000000800 */
[----:B------:R-:W4:Y:S01]  /*1130*/  LDC R18, c[0x0][0x374] ;  /* 0x0000dd00ff127b82 */ /* 0x000f220000000800 */
[----:B-1----:R-:W-:-:S07]  /*1140*/  ISETP.NE.AND P1, PT, R6, 0x1, PT ;  /* 0x000000010600780c */ /* 0x002fce0003f25270 */
[----:B------:R-:W3:Y:S01]  /*1150*/  LDC.64 R8, c[0x0][0xb10] ;  /* 0x0002c400ff087b82 */ /* 0x000ee20000000a00 */
[----:B--2---:R-:W-:-:S07]  /*1160*/  ISETP.NE.AND P2, PT, R16, 0x1, PT ;  /* 0x000000011000780c */ /* 0x004fce0003f45270 */
[----:B------:R-:W1:Y:S08]  /*1170*/  LDC R14, c[0x0][0xb20] ;  /* 0x0002c800ff0e7b82 */ /* 0x000e700000000800 */
[----:B------:R-:W2:Y:S01]  /*1180*/  LDC.64 R4, c[0x0][0xb28] ;  /* 0x0002ca00ff047b82 */ /* 0x000ea20000000a00 */
[----:B----4-:R-:W-:-:S04]  /*1190*/  IMAD.HI.U32 R17, R18, R7, RZ ;  /* 0x0000000712117227 */ /* 0x010fc800078e00ff */
[----:B------:R-:W-:-:S04]  /*11a0*/  IMAD.HI.U32 R7, R2, R7, RZ ;  /* 0x0000000702077227 */ /* 0x000fc800078e00ff */
[----:B---3--:R-:W-:-:S04]  /*11b0*/  IMAD.HI.U32 R20, R15, R8, RZ ;  /* 0x000000080f147227 */ /* 0x008fc800078e00ff */
[C---:B------:R-:W-:Y:S01]  /*11c0*/  IMAD.HI.U32 R22, R11.reuse, R8, RZ ;  /* 0x000000080b167227 */ /* 0x040fe200078e00ff */
[-C--:B------:R-:W-:Y:S02]  /*11d0*/  @P2 SHF.R.U32.HI R15, RZ, R9.reuse, R20 ;  /* 0x00000009ff0f2219 */ /* 0x080fe40000011614 */
[-C--:B-1----:R-:W-:Y:S02]  /*11e0*/  @P1 SHF.R.U32.HI R18, RZ, R14.reuse, R17 ;  /* 0x0000000eff121219 */ /* 0x082fe40000011611 */
[----:B------:R-:W-:Y:S02]  /*11f0*/  SHF.R.U32.HI R7, RZ, R14, R7 ;  /* 0x0000000eff077219 */ /* 0x000fe40000011607 */
[----:B------:R-:W-:Y:S02]  /*1200*/  SHF.R.U32.HI R22, RZ, R9, R22 ;  /* 0x00000009ff167219 */ /* 0x000fe40000011616 */
[----:B------:R-:W-:Y:S01]  /*1210*/  SEL R7, R2, R7, !P1 ;  /* 0x0000000702077207 */ /* 0x000fe20004800000 */
[----:B--2---:R-:W-:Y:S01]  /*1220*/  IMAD.HI.U32 R20, R18, R4, RZ ;  /* 0x0000000412147227 */ /* 0x004fe200078e00ff */
[----:B------:R-:W-:-:S02]  /*1230*/  SEL R9, R11, R22, !P2 ;  /* 0x000000160b097207 */ /* 0x000fc40005000000 */
[----:B------:R-:W-:Y:S01]  /*1240*/  IADD3 R17, PT, PT, -R7, RZ, RZ ;  /* 0x000000ff07117210 */ /* 0x000fe20007ffe1ff */
[----:B------:R-:W-:Y:S01]  /*1250*/  IMAD.HI.U32 R8, R15, R4, RZ ;  /* 0x000000040f087227 */ /* 0x000fe200078e00ff */
[----:B------:R-:W-:-:S03]  /*1260*/  @P0 SHF.R.U32.HI R18, RZ, R5, R20 ;  /* 0x00000005ff120219 */ /* 0x000fc60000011614 */
[----:B------:R-:W-:Y:S01]  /*1270*/  IMAD R2, R6, R17, R2 ;  /* 0x0000001106027224 */ /* 0x000fe200078e0202 */
[----:B------:R-:W-:Y:S01]  /*1280*/  @P0 SHF.R.U32.HI R15, RZ, R5, R8 ;  /* 0x00000005ff0f0219 */ /* 0x000fe20000011608 */
[----:B------:R-:W-:-:S04]  /*1290*/  IMAD R18, R18, R13, RZ ;  /* 0x0000000d12127224 */ /* 0x000fc800078e02ff */
[----:B------:R-:W-:Y:S01]  /*12a0*/  IMAD R8, R15, R13, RZ ;  /* 0x0000000d0f087224 */ /* 0x000fe200078e02ff */
[----:B------:R-:W-:-:S04]  /*12b0*/  ISETP.GE.AND P1, PT, R7, R18, PT ;  /* 0x000000120700720c */ /* 0x000fc80003f26270 */
[----:B------:R-:W-:Y:S01]  /*12c0*/  ISETP.GE.OR P1, PT, R9, R8, P1 ;  /* 0x000000080900720c */ /* 0x000fe20000f26670 */
[----:B------:R-:W-:-:S05]  /*12d0*/  IMAD.HI.U32 R8, R7, R4, RZ ;  /* 0x0000000407087227 */ /* 0x000fca00078e00ff */
[----:B------:R-:W-:-:S04]  /*12e0*/  SHF.R.U32.HI R8, RZ, R5, R8 ;  /* 0x00000005ff087219 */ /* 0x000fc80000011608 */
[----:B------:R-:W-:-:S03]  /*12f0*/  SEL R8, R7, R8, !P0 ;  /* 0x0000000807087207 */ /* 0x000fc60004000000 */
[----:B------:R-:W-:Y:S01]  /*1300*/  @!P1 IMAD.HI.U32 R14, R9, R4, RZ ;  /* 0x00000004090e9227 */ /* 0x000fe200078e00ff */
[----:B------:R-:W-:-:S04]  /*1310*/  IADD3 R4, PT, PT, -R8, RZ, RZ ;  /* 0x000000ff08047210 */ /* 0x000fc80007ffe1ff */
[----:B------:R-:W-:Y:S01]  /*1320*/  @!P1 SHF.R.U32.HI R14, RZ, R5, R14 ;  /* 0x00000005ff0e9219 */ /* 0x000fe2000001160e */
[----:B------:R-:W-:-:S03]  /*1330*/  IMAD R4, R13, R4, R7 ;  /* 0x000000040d047224 */ /* 0x000fc600078e0207 */
[----:B------:R-:W-:-:S05]  /*1340*/  @!P1 SEL R5, R9, R14, !P0 ;  /* 0x0000000e09059207 */ /* 0x000fca0004000000 */
[--C-:B------:R-:W-:Y:S02]  /*1350*/  @!P1 IMAD.IADD R8, R8, 0x1, -R5.reuse ;  /* 0x0000000108089824 */ /* 0x100fe400078e0a05 */
[----:B------:R-:W-:Y:S01]  /*1360*/  @!P1 IMAD R5, R4, R15, R5 ;  /* 0x0000000f04059224 */ /* 0x000fe200078e0205 */
[----:B------:R-:W-:Y:S01]  /*1370*/  IADD3 R4, PT, PT, -R9, RZ, RZ ;  /* 0x000000ff09047210 */ /* 0x000fe20007ffe1ff */
[----:B------:R-:W-:Y:S02]  /*1380*/  @!P1 IMAD R7, R8, R13, R9 ;  /* 0x0000000d08079224 */ /* 0x000fe400078e0209 */
[----:B------:R-:W-:Y:S02]  /*1390*/  @!P1 IMAD.MOV.U32 R9, RZ, RZ, R5 ;  /* 0x000000ffff099224 */ /* 0x000fe400078e0005 */
[----:B------:R-:W-:Y:S02]  /*13a0*/  IMAD R4, R16, R4, R11 ;  /* 0x0000000410047224 */ /* 0x000fe400078e020b */
[----:B------:R-:W-:-:S02]  /*13b0*/  IMAD R2, R7, R6, R2 ;  /* 0x0000000607027224 */ /* 0x000fc400078e0202 */
[----:B------:R-:W-:Y:S02]  /*13c0*/  IMAD R5, R9, R16, R4 ;  /* 0x0000001009057224 */ /* 0x000fe400078e0204 */
.L_x_18:
[----:B------:R-:W-:Y:S05]  /*13d0*/  BRA.U UP3, `(.L_x_19) ;  /* 0x0000000103407547 */ /* 0x000fea000b800000 */
[----:B------:R-:W1:Y:S08]  /*13e0*/  LDC.64 R8, c[0x0][0xb10] ;  /* 0x0002c400ff087b82 */ /* 0x000e700000000a00 */
[----:B------:R-:W2:Y:S08]  /*13f0*/  LDC.64 R6, c[0x0][0xb18] ;  /* 0x0002c600ff067b82 */ /* 0x000eb00000000a00 */
[----:B------:R-:W3:Y:S08]  /*1400*/  LDC R4, c[0x0][0xb20] ;  /* 0x0002c800ff047b82 */ /* 0x000ef00000000800 */
[----:B------:R-:W4:Y:S01]  /*1410*/  LDC R14, c[0x0][0xb0c] ;  /* 0x0002c300ff0e7b82 */ /* 0x000f220000000800 */
[----:B-1----:R-:W-:-:S05]  /*1420*/  IMAD.HI.U32 R8, R5, R8, RZ ;  /* 0x0000000805087227 */ /* 0x002fca00078e00ff */
[----:B------:R-:W-:Y:S01]  /*1430*/  SHF.R.U32.HI R8, RZ, R9, R8 ;  /* 0x00000009ff087219 */ /* 0x000fe20000011608 */
[----:B--2---:R-:W-:Y:S01]  /*1440*/  IMAD.HI.U32 R7, R2, R7, RZ ;  /* 0x0000000702077227 */ /* 0x004fe200078e00ff */
[----:B------:R-:W-:-:S04]  /*1450*/  ISETP.NE.AND P0, PT, R6, 0x1, PT ;  /* 0x000000010600780c */ /* 0x000fc80003f05270 */
[----:B---3--:R-:W-:-:S04]  /*1460*/  SHF.R.U32.HI R7, RZ, R4, R7 ;  /* 0x00000004ff077219 */ /* 0x008fc80000011607 */
[----:B------:R-:W-:Y:S02]  /*1470*/  SEL R4, R2, R7, !P0 ;  /* 0x0000000702047207 */ /* 0x000fe40004000000 */
[----:B----4-:R-:W-:-:S04]  /*1480*/  ISETP.NE.AND P1, PT, R14, 0x1, PT ;  /* 0x000000010e00780c */ /* 0x010fc80003f25270 */
[----:B------:R-:W-:-:S05]  /*1490*/  SEL R9, R5, R8, !P1 ;  /* 0x0000000805097207 */ /* 0x000fca0004800000 */
[----:B------:R-:W-:Y:S02]  /*14a0*/  IMAD.IADD R7, R4, 0x1, -R9 ;  /* 0x0000000104077824 */ /* 0x000fe400078e0a09 */
[----:B------:R-:W-:Y:S02]  /*14b0*/  IMAD.IADD R9, R9, 0x1, -R4 ;  /* 0x0000000109097824 */ /* 0x000fe400078e0a04 */
[----:B------:R-:W-:Y:S02]  /*14c0*/  IMAD R5, R7, R14, R5 ;  /* 0x0000000e07057224 */ /* 0x000fe400078e0205 */
[----:B------:R-:W-:Y:S02]  /*14d0*/  IMAD R2, R9, R6, R2 ;  /* 0x0000000609027224 */ /* 0x000fe400078e0202 */
.L_x_19:
[----:B------:R-:W-:Y:S05]  /*14e0*/  BRA.U !UP1, `(.L_x_20) ;  /* 0x00000001090c7547 */ /* 0x000fea000b800000 */
[----:B------:R-:W-:Y:S01]  /*14f0*/  UCGABAR_WAIT ;  /* 0x0000000000007dc7 */ /* 0x000fe20008000000 */
[----:B------:R-:W-:Y:S01]  /*1500*/  CCTL.IVALL ;  /* 0x00000000ff00798f */ /* 0x000fe20002000000 */
[----:B------:R-:W-:Y:S05]  /*1510*/  BRA `(.L_x_21) ;  /* 0x0000000000047947 */ /* 0x000fea0003800000 */
.L_x_20:
[----:B------:R-:W-:Y:S06]  /*1520*/  BAR.SYNC.DEFER_BLOCKING 0x0 ;  /* 0x0000000000007b1d */ /* 0x000fec0000010000 */
.L_x_21:
[----:B------:R-:W-:Y:S05]  /*1530*/  BRA.U UP2, `(.L_x_22) ;  /* 0x0000001102c47547 */ /* 0x000fea000b800000 */
[----:B------:R-:W1:Y:S01]  /*1540*/  LDCU UR15, c[0x0][0x38c] ;  /* 0x00007180ff0f77ac */ /* 0x000e620008000800 */
[----:B------:R-:W2:Y:S01]  /*1550*/  LDC R9, c[0x0][0x370] ;  /* 0x0000dc00ff097b82 */ /* 0x000ea20000000800 */
[----:B------:R-:W-:Y:S02]  /*1560*/  IMAD.SHL.U32 R16, R11, 0x80, RZ ;  /* 0x000000800b107824 */ /* 0x000fe400078e00ff */
[----:B------:R-:W-:Y:S01]  /*1570*/  HFMA2 R14, -RZ, RZ, 0, 0 ;  /* 0x00000000ff0e7431 */ /* 0x000fe200000001ff */
[----:B------:R-:W-:Y:S01]  /*1580*/  UISETP.NE.AND UP1, UPT, UR10, URZ, UPT ;  /* 0x000000ff0a00728c */ /* 0x000fe2000bf25270 */
[----:B------:R-:W-:Y:S01]  /*1590*/  ISETP.NE.AND P4, PT, R3, RZ, P5 ;  /* 0x000000ff0300720c */ /* 0x000fe20002f85270 */
[----:B------:R-:W-:Y:S01]  /*15a0*/  IMAD.MOV.U32 R15, RZ, RZ, 0x1 ;  /* 0x00000001ff0f7424 */ /* 0x000fe200078e00ff */
[----:B------:R-:W-:Y:S01]  /*15b0*/  CS2R R12, SRZ ;  /* 0x00000000000c7805 */ /* 0x000fe2000001ff00 */
[----:B------:R-:W-:Y:S01]  /*15c0*/  IMAD.MOV.U32 R10, RZ, RZ, 0x1 ;  /* 0x00000001ff0a7424 */ /* 0x000fe200078e00ff */
[----:B------:R-:W3:Y:S01]  /*15d0*/  LDC R0, c[0x0][0x374] ;  /* 0x0000dd00ff007b82 */ /* 0x000ee20000000800 */
[----:B------:R-:W-:Y:S01]  /*15e0*/  LOP3.LUT R16, R16, 0x80, RZ, 0xc0, !PT ;  /* 0x0000008010107812 */ /* 0x000fe200078ec0ff */
[----:B------:R-:W4:Y:S01]  /*15f0*/  LDCU.64 UR24, c[0x0][0x348] ;  /* 0x00006900ff1877ac */ /* 0x000f220008000a00 */
[----:B------:R-:W-:Y:S01]  /*1600*/  USEL UR7, UR7, 0x2, UP1 ;  /* 0x0000000207077887 */ /* 0x000fe20008800000 */
[----:B------:R-:W-:Y:S01]  /*1610*/  UMOV UR13, URZ ;  /* 0x000000ff000d7c82 */ /* 0x000fe20008000000 */
[----:B-1----:R-:W-:-:S04]  /*1620*/  UIADD3 UR4, UPT, UPT, UR15, 0x3f, URZ ;  /* 0x0000003f0f047890 */ /* 0x002fc8000fffe0ff */
[----:B------:R-:W-:-:S04]  /*1630*/  USHF.R.S32.HI UR22, URZ, 0x1f, UR4 ;  /* 0x0000001fff167899 */ /* 0x000fc80008011404 */
[----:B------:R-:W-:Y:S02]  /*1640*/  ULEA.HI UR22, UR22, UR4, URZ, 0x6 ;  /* 0x0000000416167291 */ /* 0x000fe4000f8f30ff */
[----:B------:R-:W-:Y:S02]  /*1650*/  UIADD3 UR4, UPT, UPT, UR15, -0x1, URZ ;  /* 0xffffffff0f047890 */ /* 0x000fe4000fffe0ff */
[----:B------:R-:W-:Y:S02]  /*1660*/  USHF.R.S32.HI UR22, URZ, 0x6, UR22 ;  /* 0x00000006ff167899 */ /* 0x000fe40008011416 */
[----:B------:R-:W-:Y:S02]  /*1670*/  UISETP.GE.U32.AND UP2, UPT, UR4, -0x7f, UPT ;  /* 0xffffff810400788c */ /* 0x000fe4000bf46070 */
[----:B------:R-:W-:Y:S02]  /*1680*/  UISETP.LT.U32.AND UP0, UPT, UR22, 0x5, UPT ;  /* 0x000000051600788c */ /* 0x000fe4000bf01070 */
[----:B------:R-:W-:-:S02]  /*1690*/  UIADD3 UR15, UPT, UPT, UR15, 0x7e, URZ ;  /* 0x0000007e0f0f7890 */ /* 0x000fc4000fffe0ff */
[----:B------:R-:W-:-:S04]  /*16a0*/  USEL UR21, UR22, 0x5, UP0 ;  /* 0x0000000516157887 */ /* 0x000fc80008000000 */
[----:B------:R-:W-:Y:S02]  /*16b0*/  UIADD3 UR6, UPT, UPT, UR21, -0x1, URZ ;  /* 0xffffffff15067890 */ /* 0x000fe4000fffe0ff */
[----:B------:R-:W-:Y:S02]  /*16c0*/  @UP2 UIADD3 UR6, UPT, UPT, UR21, URZ, URZ ;  /* 0x000000ff15062290 */ /* 0x000fe4000fffe0ff */
[----:B------:R-:W-:Y:S02]  /*16d0*/  UIADD3 UR14, UPT, UPT, UR22, -UR21, URZ ;  /* 0x80000015160e7290 */ /* 0x000fe4000fffe0ff */
[----:B------:R-:W-:Y:S02]  /*16e0*/  UIADD3 UR5, UPT, UPT, UR6, 0x1, URZ ;  /* 0x0000000106057890 */ /* 0x000fe4000fffe0ff */
[----:B--2-4-:R-:W-:-:S12]  /*16f0*/  UIADD3 UR6, UPT, UPT, -UR6, URZ, URZ ;  /* 0x000000ff06067290 */ /* 0x014fd8000fffe1ff */
.L_x_42:
[----:B------:R-:W-:Y:S01]  /*1700*/  UISETP.NE.AND UP0, UPT, UR37, URZ, UPT ;  /* 0x000000ff2500728c */ /* 0x000fe2000bf05270 */
[----:B------:R-:W1:Y:S08]  /*1710*/  S2UR UR37, SR_CgaCtaId ;  /* 0x00000000002579c3 */ /* 0x000e700000008800 */
[----:B------:R-:W-:Y:S05]  /*1720*/  BRA.U UP0, `(.L_x_23) ;  /* 0x0000000100347547 */ /* 0x000fea000b800000 */
[----:B------:R-:W2:Y:S01]  /*1730*/  S2R R3, SR_CgaCtaId ;  /* 0x0000000000037919 */ /* 0x000ea20000008800 */
[----:B------:R-:W-:-:S04]  /*1740*/  MOV R4, 0x400 ;  /* 0x0000040000047802 */ /* 0x000fc80000000f00 */
[----:B--2---:R-:W-:Y:S02]  /*1750*/  LEA R3, R3, R4, 0x18 ;  /* 0x0000000403037211 */ /* 0x004fe400078ec0ff */
[----:B------:R-:W-:-:S03]  /*1760*/  SHF.L.U32 R4, R10, 0x1f, RZ ;  /* 0x0000001f0a047819 */ /* 0x000fc600000006ff */
[----:B------:R-:W-:-:S04]  /*1770*/  IMAD R3, R12, 0x8, R3 ;  /* 0x000000080c037824 */ /* 0x000fc800078e0203 */
[----:B------:R-:W2:Y:S02]  /*1780*/  SYNCS.PHASECHK.TRANS64.TRYWAIT P0, [R3+URZ+0xf0], R4 ;  /* 0x0000f004030075a7 */ /* 0x000ea400080011ff */
[----:B--2---:R-:W-:Y:S05]  /*1790*/  @!P0 BRA `(.L_x_24) ;  /* 0x0000009c00b88947 */ /* 0x004fea0003800000 */
.L_x_150:
[----:B------:R-:W-:Y:S01]  /*17a0*/  VIADD R12, R12, 0x1 ;  /* 0x000000010c0c7836 */ /* 0x000fe20000000000 */
[----:B------:R2:W-:Y:S04]  /*17b0*/  SYNCS.ARRIVE.TRANS64.A1T0 RZ, [R3+URZ+0xe0], RZ ;  /* 0x0000e0ff03ff79a7 */ /* 0x0005e800081000ff */
[----:B------:R-:W-:-:S04]  /*17c0*/  ISETP.NE.AND P0, PT, R12, 0x2, PT ;  /* 0x000000020c00780c */ /* 0x000fc80003f05270 */
[----:B------:R-:W-:Y:S02]  /*17d0*/  SEL R12, R12, RZ, P0 ;  /* 0x000000ff0c0c7207 */ /* 0x000fe40000000000 */
[----:B--2---:R-:W-:-:S04]  /*17e0*/  SEL R3, RZ, 0x1, P0 ;  /* 0x00000001ff037807 */ /* 0x004fc80000000000 */
[----:B------:R-:W-:-:S07]  /*17f0*/  LOP3.LUT R10, R10, R3, RZ, 0x3c, !PT ;  /* 0x000000030a0a7212 */ /* 0x000fce00078e3cff */
.L_x_23:
[----:B------:R-:W-:Y:S01]  /*1800*/  UMOV UR4, 0x400 ;  /* 0x0000040000047882 */ /* 0x000fe20000000000 */
[----:B------:R-:W-:Y:S01]  /*1810*/  LEA.HI R4, R5, R5, RZ, 0x1 ;  /* 0x0000000505047211 */ /* 0x000fe200078f08ff */
[----:B-1----:R-:W-:Y:S01]  /*1820*/  ULEA UR4, UR37, UR4, 0x18 ;  /* 0x0000000425047291 */ /* 0x002fe2000f8ec0ff */
[----:B------:R-:W-:Y:S01]  /*1830*/  SHF.L.U32 R3, R15, 0x1f, RZ ;  /* 0x0000001f0f037819 */ /* 0x000fe200000006ff */
[----:B------:R-:W-:Y:S01]  /*1840*/  UISETP.GE.U32.AND UP0, UPT, UR15, 0x7f, UPT ;  /* 0x0000007f0f00788c */ /* 0x000fe2000bf06070 */
[----:B------:R-:W-:Y:S01]  /*1850*/  R2UR UR9, R16 ;  /* 0x00000000100972ca */ /* 0x000fe200000e0000 */
[----:B------:R-:W-:Y:S01]  /*1860*/  ULEA UR8, UR13, UR4, 0x3 ;  /* 0x000000040d087291 */ /* 0x000fe2000f8e18ff */
[----:B------:R-:W-:Y:S01]  /*1870*/  IMAD.SHL.U32 R4, R4, 0x80, RZ ;  /* 0x0000008004047824 */ /* 0x000fe200078e00ff */
[----:B------:R-:W-:Y:S01]  /*1880*/  R2UR UR11, R16 ;  /* 0x00000000100b72ca */ /* 0x000fe200000e0000 */
[----:B------:R-:W-:-:S03]  /*1890*/  UMOV UR23, URZ ;  /* 0x000000ff00177c82 */ /* 0x000fc60008000000 */
[----:B------:R-:W-:-:S03]  /*18a0*/  R2UR UR43, R4 ;  /* 0x00000000042b72ca */ /* 0x000fc600000e0000 */
[----:B------:R1:W2:Y:S01]  /*18b0*/  SYNCS.PHASECHK.TRANS64.TRYWAIT P0, [UR8+0x28], R3 ;  /* 0x00002803ff0075a7 */ /* 0x0002a20008001108 */
[----:B------:R-:W-:-:S09]  /*18c0*/  R2UR UR8, R2 ;  /* 0x00000000020872ca */ /* 0x000fd200000e0000 */
[----:B------:R-:W-:-:S04]  /*18d0*/  ULOP3.LUT UR43, UR9, 0xffffff00, UR43, 0xf8, !UPT ;  /* 0xffffff00092b7892 */ /* 0x000fc8000f8ef82b */
[----:B------:R-:W-:Y:S01]  /*18e0*/  ULEA UR11, UR8, UR11, 0x8 ;  /* 0x0000000b080b7291 */ /* 0x000fe2000f8e40ff */
[----:B------:R-:W-:Y:S11]  /*18f0*/  BRA.U !UP0, `(.L_x_25) ;  /* 0x0000000108bc7547 */ /* 0x000ff6000b800000 */
[----:B------:R-:W-:Y:S01]  /*1900*/  UMOV UR16, UR6 ;  /* 0x0000000600107c82 */ /* 0x000fe20008000000 */
[----:B------:R-:W-:Y:S01]  /*1910*/  UMOV UR17, UR13 ;  /* 0x0000000d00117c82 */ /* 0x000fe20008000000 */
[----:B------:R-:W-:-:S05]  /*1920*/  UMOV UR42, URZ ;  /* 0x000000ff002a7c82 */ /* 0x000fca0008000000 */
.L_x_31:
[----:B------:R-:W-:Y:S01]  /*1930*/  ULEA UR41, UR17, UR4, 0x3 ;  /* 0x0000000411297291 */ /* 0x000fe2000f8e18ff */
[----:B-1----:R-:W-:Y:S01]  /*1940*/  @P5 MOV R3, 0x10000 ;  /* 0x0001000000035802 */ /* 0x002fe20000000f00 */
[----:B--2-4-:R-:W-:Y:S10]  /*1950*/  @P0 BRA `(.L_x_26) ;  /* 0x00000000000c0947 */ /* 0x014ff40003800000 */
[----:B------:R-:W-:-:S04]  /*1960*/  SHF.L.U32 R5, R15, 0x1f, RZ ;  /* 0x0000001f0f057819 */ /* 0x000fc800000006ff */
[----:B------:R-:W1:Y:S02]  /*1970*/  SYNCS.PHASECHK.TRANS64.TRYWAIT P0, [UR41+0x28], R5 ;  /* 0x00002805ff0075a7 */ /* 0x000e640008001129 */
[----:B-1----:R-:W-:Y:S05]  /*1980*/  @!P0 BRA `(.L_x_27) ;  /* 0x0000009c00508947 */ /* 0x002fea0003800000 */
.L_x_26:
[----:B------:R2:W-:Y:S01]  /*1990*/  @P5 SYNCS.ARRIVE.TRANS64 RZ, [UR41], R3 ;  /* 0x00000003ffff59a7 */ /* 0x0005e20008000029 */
[----:B------:R-:W-:Y:S02]  /*19a0*/  ULOP3.LUT UR8, UR7, 0x2, URZ, 0xfc, !UPT ;  /* 0x0000000207087892 */ /* 0x000fe4000f8efcff */
[----:B------:R-:W-:Y:S02]  /*19b0*/  UIADD3 UR16, UPT, UPT, UR16, 0x1, URZ ;  /* 0x0000000110107890 */ /* 0x000fe4000fffe0ff */
[----:B------:R-:W-:Y:S02]  /*19c0*/  UISETP.NE.AND UP0, UPT, UR8, 0x2, UPT ;  /* 0x000000020800788c */ /* 0x000fe4000bf05270 */
[----:B------:R-:W-:-:S07]  /*19d0*/  UISETP.NE.AND UP2, UPT, UR16, 0x1, UPT ;  /* 0x000000011000788c */ /* 0x000fce000bf45270 */
[----:B------:R-:W-:Y:S05]  /*19e0*/  BRA.U UP0, `(.L_x_28) ;  /* 0x0000000100047547 */ /* 0x000fea000b800000 */
[----:B------:R-:W-:Y:S05]  /*19f0*/  BPT.TRAP 0x1 ;  /* 0x000000040000795c */ /* 0x000fea0000300000 */
.L_x_28:
[----:B------:R-:W-:Y:S04]  /*1a00*/  BSSY.RECONVERGENT B0, `(.L_x_29) ;  /* 0x0000003000007945 */ /* 0x000fe80003800200 */
[----:B------:R-:W-:Y:S05]  /*1a10*/  @!P4 BRA `(.L_x_30) ;  /* 0x000000000004c947 */ /* 0x000fea0003800000 */
[----:B------:R-:W-:Y:S05]  /*1a20*/  BPT.TRAP 0x1 ;  /* 0x000000040000795c */ /* 0x000fea0000300000 */
.L_x_30:
[----:B------:R-:W-:Y:S05]  /*1a30*/  BSYNC.RECONVERGENT B0 ;  /* 0x0000000000007941 */ /* 0x000fea0003800200 */
.L_x_29:
[----:B------:R-:W-:Y:S02]  /*1a40*/  UIADD3 UR13, UPT, UPT, UR17, 0x1, URZ ;  /* 0x00000001110d7890 */ /* 0x000fe4000fffe0ff */
[----:B------:R-:W-:Y:S02]  /*1a50*/  UIADD3 UR28, UP1, UPT, UR24, 0x80, URZ ;  /* 0x00000080181c7890 */ /* 0x000fe4000ff3e0ff */
[----:B------:R-:W-:Y:S02]  /*1a60*/  UISETP.NE.AND UP0, UPT, UR13, 0x5, UPT ;  /* 0x000000050d00788c */ /* 0x000fe4000bf05270 */
[----:B------:R-:W-:Y:S02]  /*1a70*/  ULOP3.LUT UR41, UR41, 0xfefffff8, URZ, 0xc0, !UPT ;  /* 0xfefffff829297892 */ /* 0x000fe4000f8ec0ff */
[----:B------:R-:W-:Y:S02]  /*1a80*/  USEL UR9, URZ, 0x1, UP0 ;  /* 0x00000001ff097887 */ /* 0x000fe40008000000 */
[----:B------:R-:W-:-:S02]  /*1a90*/  USEL UR13, UR13, URZ, UP0 ;  /* 0x000000ff0d0d7287 */ /* 0x000fc40008000000 */
[----:B------:R-:W-:Y:S02]  /*1aa0*/  UIADD3 UR26, UP0, UPT, UR24, 0x180, URZ ;  /* 0x00000180181a7890 */ /* 0x000fe4000ff1e0ff */
[----:B------:R-:W-:Y:S01]  /*1ab0*/  ULEA UR8, UR13, UR4, 0x3 ;  /* 0x000000040d087291 */ /* 0x000fe2000f8e18ff */
[----:B------:R-:W-:Y:S01]  /*1ac0*/  LOP3.LUT R15, R15, UR9, RZ, 0x3c, !PT ;  /* 0x000000090f0f7c12 */ /* 0x000fe2000f8e3cff */
[----:B------:R-:W-:Y:S02]  /*1ad0*/  UIADD3.X UR29, UPT, UPT, URZ, UR25, URZ, UP1, !UPT ;  /* 0x00000019ff1d7290 */ /* 0x000fe40008ffe4ff */
[----:B------:R-:W-:Y:S01]  /*1ae0*/  UIADD3.X UR27, UPT, UPT, URZ, UR25, URZ, UP0, !UPT ;  /* 0x00000019ff1b7290 */ /* 0x000fe200087fe4ff */
[----:B-1----:R-:W-:Y:S01]  /*1af0*/  SHF.L.U32 R2, R15, 0x1f, RZ ;  /* 0x0000001f0f027819 */ /* 0x002fe200000006ff */
[----:B------:R-:W-:Y:S01]  /*1b00*/  UMOV UR18, 0x0 ;  /* 0x0000000000127882 */ /* 0x000fe20000000000 */
[----:B------:R-:W-:Y:S01]  /*1b10*/  UMOV UR19, 0x10000000 ;  /* 0x1000000000137882 */ /* 0x000fe20000000000 */
[----:B------:R-:W-:Y:S01]  /*1b20*/  UMOV UR10, UR42 ;  /* 0x0000002a000a7c82 */ /* 0x000fe20008000000 */
[----:B------:R4:W1:Y:S01]  /*1b30*/  SYNCS.PHASECHK.TRANS64.TRYWAIT P0, [UR8+0x28], R2 ;  /* 0x00002802ff0075a7 */ /* 0x0008620008001108 */
[----:B------:R-:W-:Y:S01]  /*1b40*/  ULEA UR8, UR17, UR4, 0xe ;  /* 0x0000000411087291 */ /* 0x000fe2000f8e70ff */
[----:B------:R-:W-:Y:S01]  /*1b50*/  UMOV UR12, UR44 ;  /* 0x0000002c000c7c82 */ /* 0x000fe20008000000 */
[----:B------:R-:W-:-:S02]  /*1b60*/  UMOV UR9, UR41 ;  /* 0x0000002900097c82 */ /* 0x000fc40008000000 */
[----:B------:R-:W-:Y:S02]  /*1b70*/  UIADD3 UR40, UPT, UPT, UR8, 0x10800, URZ ;  /* 0x0001080008287890 */ /* 0x000fe4000fffe0ff */
[----:B------:R-:W-:Y:S01]  /*1b80*/  UIADD3 UR8, UPT, UPT, UR8, 0x24800, URZ ;  /* 0x0002480008087890 */ /* 0x000fe2000fffe0ff */
[----:B------:R-:W-:Y:S01]  /*1b90*/  UMOV UR23, UR5 ;  /* 0x0000000500177c82 */ /* 0x000fe20008000000 */
[----:B------:R-:W-:-:S05]  /*1ba0*/  UMOV UR17, UR13 ;  /* 0x0000000d00117c82 */ /* 0x000fca0008000000 */
[----:B------:R2:W-:Y:S02]  /*1bb0*/  UTMALDG.3D.2CTA [UR40], [UR28], desc[UR18] ;  /* 0x000012281c0075b4 */ /* 0x0005e40008211000 */
[----:B------:R4:W-:Y:S01]  /*1bc0*/  UTMALDG.3D.2CTA [UR8], [UR26], desc[UR18] ;  /* 0x000012081a0075b4 */ /* 0x0009e20008211000 */
[----:B--2---:R-:W-:Y:S01]  /*1bd0*/  UIADD3 UR42, UPT, UPT, UR42, 0x40, URZ ;  /* 0x000000402a2a7890 */ /* 0x004fe2000fffe0ff */
[----:B------:R-:W-:Y:S11]  /*1be0*/  BRA.U UP2, `(.L_x_31) ;  /* 0xfffffffd02507547 */ /* 0x000ff6000b83ffff */
.L_x_25:
[----:B-12---:R-:W-:Y:S01]  /*1bf0*/  PLOP3.LUT P0, PT, PT, PT, UP5, 0x80, 0x8 ;  /* 0x000000000008781c */ /* 0x006fe20003f0f058 */
[----:B----4-:R-:W-:Y:S01]  /*1c00*/  ULEA UR8, UR13, UR4, 0x3 ;  /* 0x000000040d087291 */ /* 0x010fe2000f8e18ff */
[----:B------:R-:W-:Y:S01]  /*1c10*/  SHF.L.U32 R2, R15, 0x1f, RZ ;  /* 0x0000001f0f027819 */ /* 0x000fe200000006ff */
[----:B------:R-:W-:-:S10]  /*1c20*/  UISETP.GT.AND UP0, UPT, UR22, UR21, UPT ;  /* 0x000000151600728c */ /* 0x000fd4000bf04270 */
[----:B------:R-:W-:Y:S01]  /*1c30*/  @!P0 SYNCS.ARRIVE.TRANS64.A1T0 RZ, [UR4+0x98], RZ ;  /* 0x000098ffffff89a7 */ /* 0x000fe20008100004 */
[----:B------:R1:W2:Y:S01]  /*1c40*/  SYNCS.PHASECHK.TRANS64.TRYWAIT P0, [UR8+0x28], R2 ;  /* 0x00002802ff0075a7 */ /* 0x0002a20008001108 */
[----:B------:R-:W-:Y:S05]  /*1c50*/  BRA.U !UP0, `(.L_x_32) ;  /* 0x0000000108bc7547 */ /* 0x000fea000b800000 */
[----:B------:R-:W-:Y:S01]  /*1c60*/  UIADD3 UR26, UPT, UPT, UR14, UR23, URZ ;  /* 0x000000170e1a7290 */ /* 0x000fe2000fffe0ff */
[----:B------:R-:W-:-:S11]  /*1c70*/  UMOV UR27, UR13 ;  /* 0x0000000d001b7c82 */ /* 0x000fd60008000000 */
.L_x_38:
[----:B------:R-:W-:Y:S01]  /*1c80*/  ULEA UR17, UR27, UR4, 0x3 ;  /* 0x000000041b117291 */ /* 0x000fe2000f8e18ff */
[----:B--2---:R-:W-:Y:S01]  /*1c90*/  @P5 MOV R3, 0x10000 ;  /* 0x0001000000035802 */ /* 0x004fe20000000f00 */
[----:B-12---:R-:W-:Y:S10]  /*1ca0*/  @P0 BRA `(.L_x_33) ;  /* 0x00000000000c0947 */ /* 0x006ff40003800000 */
[----:B------:R-:W-:-:S04]  /*1cb0*/  SHF.L.U32 R5, R15, 0x1f, RZ ;  /* 0x0000001f0f057819 */ /* 0x000fc800000006ff */
[----:B------:R-:W2:Y:S02]  /*1cc0*/  SYNCS.PHASECHK.TRANS64.TRYWAIT P0, [UR17+0x28], R5 ;  /* 0x00002805ff0075a7 */ /* 0x000ea40008001111 */
[----:B--2---:R-:W-:Y:S05]  /*1cd0*/  @!P0 BRA `(.L_x_34) ;  /* 0x0000009800948947 */ /* 0x004fea0003800000 */
.L_x_33:
[----:B------:R2:W-:Y:S01]  /*1ce0*/  @P5 SYNCS.ARRIVE.TRANS64 RZ, [UR17], R3 ;  /* 0x00000003ffff59a7 */ /* 0x0005e20008000011 */
[----:B------:R-:W-:-:S04]  /*1cf0*/  ULOP3.LUT UR8, UR7, 0x2, URZ, 0xfc, !UPT ;  /* 0x0000000207087892 */ /* 0x000fc8000f8efcff */
[----:B------:R-:W-:-:S09]  /*1d00*/  UISETP.NE.AND UP0, UPT, UR8, 0x2, UPT ;  /* 0x000000020800788c */ /* 0x000fd2000bf05270 */
[----:B------:R-:W-:Y:S05]  /*1d10*/  BRA.U UP0, `(.L_x_35) ;  /* 0x0000000100047547 */ /* 0x000fea000b800000 */
[----:B------:R-:W-:Y:S05]  /*1d20*/  BPT.TRAP 0x1 ;  /* 0x000000040000795c */ /* 0x000fea0000300000 */
.L_x_35:
[----:B------:R-:W-:Y:S04]  /*1d30*/  BSSY.RECONVERGENT B0, `(.L_x_36) ;  /* 0x0000003000007945 */ /* 0x000fe80003800200 */
[----:B------:R-:W-:Y:S05]  /*1d40*/  @!P4 BRA `(.L_x_37) ;  /* 0x000000000004c947 */ /* 0x000fea0003800000 */
[----:B------:R-:W-:Y:S05]  /*1d50*/  BPT.TRAP 0x1 ;  /* 0x000000040000795c */ /* 0x000fea0000300000 */
.L_x_37:
[----:B------:R-:W-:Y:S05]  /*1d60*/  BSYNC.RECONVERGENT B0 ;  /* 0x0000000000007941 */ /* 0x000fea0003800200 */
.L_x_36:
[----:B------:R-:W-:Y:S02]  /*1d70*/  UIADD3 UR13, UPT, UPT, UR27, 0x1, URZ ;  /* 0x000000011b0d7890 */ /* 0x000fe4000fffe0ff */
[----:B------:R-:W-:Y:S02]  /*1d80*/  UIADD3 UR32, UP1, UPT, UR24, 0x80, URZ ;  /* 0x0000008018207890 */ /* 0x000fe4000ff3e0ff */
[----:B------:R-:W-:Y:S02]  /*1d90*/  UISETP.NE.AND UP0, UPT, UR13, 0x5, UPT ;  /* 0x000000050d00788c */ /* 0x000fe4000bf05270 */
[----:B------:R-:W-:Y:S02]  /*1da0*/  USHF.L.U32 UR18, UR23, 0x6, URZ ;  /* 0x0000000617127899 */ /* 0x000fe400080006ff */
[----:B------:R-:W-:Y:S02]  /*1db0*/  USEL UR9, URZ, 0x1, UP0 ;  /* 0x00000001ff097887 */ /* 0x000fe40008000000 */
[----:B------:R-:W-:-:S02]  /*1dc0*/  USEL UR13, UR13, URZ, UP0 ;  /* 0x000000ff0d0d7287 */ /* 0x000fc40008000000 */
[----:B------:R-:W-:Y:S02]  /*1dd0*/  UIADD3 UR30, UP0, UPT, UR24, 0x180, URZ ;  /* 0x00000180181e7890 */ /* 0x000fe4000ff1e0ff */
[----:B------:R-:W-:Y:S01]  /*1de0*/  ULEA UR8, UR13, UR4, 0x3 ;  /* 0x000000040d087291 */ /* 0x000fe2000f8e18ff */
[----:B------:R-:W-:Y:S01]  /*1df0*/  LOP3.LUT R15, R15, UR9, RZ, 0x3c, !PT ;  /* 0x000000090f0f7c12 */ /* 0x000fe2000f8e3cff */
[----:B------:R-:W-:Y:S02]  /*1e00*/  ULOP3.LUT UR17, UR17, 0xfefffff8, URZ, 0xc0, !UPT ;  /* 0xfefffff811117892 */ /* 0x000fe4000f8ec0ff */
[----:B------:R-:W-:Y:S01]  /*1e10*/  UIADD3.X UR33, UPT, UPT, URZ, UR25, URZ, UP1, !UPT ;  /* 0x00000019ff217290 */ /* 0x000fe20008ffe4ff */
[----:B-1----:R-:W-:Y:S01]  /*1e20*/  SHF.L.U32 R2, R15, 0x1f, RZ ;  /* 0x0000001f0f027819 */ /* 0x002fe200000006ff */
[----:B------:R-:W-:Y:S01]  /*1e30*/  UIADD3.X UR31, UPT, UPT, URZ, UR25, URZ, UP0, !UPT ;  /* 0x00000019ff1f7290 */ /* 0x000fe200087fe4ff */
[----:B------:R-:W-:Y:S02]  /*1e40*/  UMOV UR28, 0x0 ;  /* 0x00000000001c7882 */ /* 0x000fe40000000000 */
[----:B------:R4:W1:Y:S01]  /*1e50*/  SYNCS.PHASECHK.TRANS64.TRYWAIT P0, [UR8+0x28], R2 ;  /* 0x00002802ff0075a7 */ /* 0x0008620008001108 */
[----:B------:R-:W-:Y:S01]  /*1e60*/  ULEA UR8, UR27, UR4, 0xe ;  /* 0x000000041b087291 */ /* 0x000fe2000f8e70ff */
[----:B------:R-:W-:Y:S01]  /*1e70*/  UMOV UR29, 0x10000000 ;  /* 0x10000000001d7882 */ /* 0x000fe20000000000 */
[----:B------:R-:W-:-:S02]  /*1e80*/  UMOV UR19, UR43 ;  /* 0x0000002b00137c82 */ /* 0x000fc40008000000 */
[----:B------:R-:W-:Y:S02]  /*1e90*/  UIADD3 UR16, UPT, UPT, UR8, 0x10800, URZ ;  /* 0x0001080008107890 */ /* 0x000fe4000fffe0ff */
[----:B------:R-:W-:Y:S01]  /*1ea0*/  UIADD3 UR8, UPT, UPT, UR8, 0x24800, URZ ;  /* 0x0002480008087890 */ /* 0x000fe2000fffe0ff */
[----:B------:R-:W-:Y:S01]  /*1eb0*/  UMOV UR20, UR44 ;  /* 0x0000002c00147c82 */ /* 0x000fe20008000000 */
[----:B------:R-:W-:Y:S01]  /*1ec0*/  UMOV UR12, UR44 ;  /* 0x0000002c000c7c82 */ /* 0x000fe20008000000 */
[----:B------:R-:W-:Y:S01]  /*1ed0*/  UMOV UR9, UR17 ;  /* 0x0000001100097c82 */ /* 0x000fe20008000000 */
[----:B------:R-:W-:Y:S01]  /*1ee0*/  UMOV UR10, UR18 ;  /* 0x00000012000a7c82 */ /* 0x000fe20008000000 */
[----:B------:R-:W-:Y:S02]  /*1ef0*/  UIADD3 UR23, UPT, UPT, UR23, 0x1, URZ ;  /* 0x0000000117177890 */ /* 0x000fe4000fffe0ff */
[----:B------:R4:W-:Y:S01]  /*1f00*/  UTMALDG.3D.2CTA [UR16], [UR32], desc[UR28] ;  /* 0x00001c10200075b4 */ /* 0x0009e20008211000 */
[----:B------:R-:W-:Y:S01]  /*1f10*/  UMOV UR27, UR13 ;  /* 0x0000000d001b7c82 */ /* 0x000fe20008000000 */
[----:B------:R-:W-:Y:S01]  /*1f20*/  UISETP.NE.AND UP0, UPT, UR23, UR26, UPT ;  /* 0x0000001a1700728c */ /* 0x000fe2000bf05270 */
[----:B------:R4:W-:Y:S08]  /*1f30*/  UTMALDG.3D.2CTA [UR8], [UR30], desc[UR28] ;  /* 0x00001c081e0075b4 */ /* 0x0009f00008211000 */
[----:B----4-:R-:W-:Y:S05]  /*1f40*/  BRA.U UP0, `(.L_x_38) ;  /* 0xfffffffd004c7547 */ /* 0x010fea000b83ffff */
.L_x_32:
[C---:B-1----:R-:W-:Y:S01]  /*1f50*/  LEA R2, R14.reuse, UR4, 0x3 ;  /* 0x000000040e027c11 */ /* 0x042fe2000f8e18ff */
[----:B------:R-:W-:Y:S01]  /*1f60*/  NOP ;  /* 0x0000000000007918 */ /* 0x000fe20000000000 */
[----:B--2---:R-:W-:Y:S02]  /*1f70*/  SHF.L.U32 R3, R13, 0x1f, RZ ;  /* 0x0000001f0d037819 */ /* 0x004fe400000006ff */
[----:B------:R-:W-:Y:S02]  /*1f80*/  LEA R4, R14, UR4, 0x4 ;  /* 0x000000040e047c11 */ /* 0x000fe4000f8e20ff */
[----:B------:R-:W1:Y:S02]  /*1f90*/  SYNCS.PHASECHK.TRANS64.TRYWAIT P0, [R2+URZ+0xa0], R3 ;  /* 0x0000a003020075a7 */ /* 0x000e6400080011ff */
[----:B-1----:R-:W-:Y:S05]  /*1fa0*/  @!P0 BRA `(.L_x_39) ;  /* 0x0000009400f88947 */ /* 0x002fea0003800000 */
.L_x_153:
[----:B------:R-:W2:Y:S01]  /*1fb0*/  LDS.128 R4, [R4+0x110] ;  /* 0x0001100004047984 */ /* 0x000ea20000000c00 */
[----:B------:R-:W-:Y:S01]  /*1fc0*/  ISETP.GE.AND P0, PT, R134, 0x1, PT ;  /* 0x000000018600780c */ /* 0x000fe20003f06270 */
[----:B-1----:R-:W-:Y:S01]  /*1fd0*/  VIADD R2, R2, 0xb0 ;  /* 0x000000b002027836 */ /* 0x002fe20000000000 */
[----:B------:R-:W-:Y:S01]  /*1fe0*/  @!PT LDS RZ, [RZ] ;  /* 0x00000000fffff984 */ /* 0x000fe20000000800 */
[----:B------:R-:W-:Y:S01]  /*1ff0*/  @!PT LDS RZ, [RZ] ;  /* 0x00000000fffff984 */ /* 0x000fe20000000800 */
[----:B------:R-:W-:Y:S01]  /*2000*/  @!PT LDS RZ, [RZ] ;  /* 0x00000000fffff984 */ /* 0x000fe20000000800 */
[----:B------:R-:W-:Y:S01]  /*2010*/  @!PT LDS RZ, [RZ] ;  /* 0x00000000fffff984 */ /* 0x000fe20000000800 */
[----:B------:R1:W-:Y:S06]  /*2020*/  MEMBAR.ALL.CTA ;  /* 0x0000000000007992 */ /* 0x0003ec0000008000 */
[----:B-1----:R-:W1:Y:S01]  /*2030*/  FENCE.VIEW.ASYNC.S ;  /* 0x00000000000073c6 */ /* 0x002e620000000000 */
[----:B------:R-:W-:-:S04]  /*2040*/  PRMT R2, RZ, 0x654, R2 ;  /* 0x00000654ff027816 */ /* 0x000fc80000000002 */
[----:B-1----:R1:W-:Y:S01]  /*2050*/  SYNCS.ARRIVE.TRANS64.RED.A1T0 RZ, [R2+URZ], RZ ;  /* 0x000000ff02ff79a7 */ /* 0x0023e200081004ff */
[----:B--2---:R-:W-:-:S13]  /*2060*/  LOP3.LUT P2, RZ, R6, 0x1, RZ, 0xc0, !PT ;  /* 0x0000000106ff7812 */ /* 0x004fda000784c0ff */
[----:B------:R-:W-:Y:S01]  /*2070*/  @P2 SHF.R.U32.HI R3, RZ, 0x10, R5 ;  /* 0x00000010ff032819 */ /* 0x000fe20000011605 */
[----:B------:R-:W-:Y:S01]  /*2080*/  VOTEU.ANY UP0, P2 ;  /* 0x0000000000ff7886 */ /* 0x000fe20001000100 */
[----:B------:R-:W-:Y:S02]  /*2090*/  @P2 MOV R11, R4 ;  /* 0x00000004000b2202 */ /* 0x000fe40000000f00 */
[----:B------:R-:W-:Y:S02]  /*20a0*/  @P2 R2UR.BROADCAST UR8, R3 ;  /* 0x00000000030822ca */ /* 0x000fe400008e0000 */
[----:B------:R-:W-:-:S11]  /*20b0*/  @P2 LOP3.LUT R8, R5, 0xffff, RZ, 0xc0, !PT ;  /* 0x0000ffff05082812 */ /* 0x000fd600078ec0ff */
[----:B------:R-:W-:Y:S01]  /*20c0*/  @UP0 UMOV UR44, UR8 ;  /* 0x00000008002c0c82 */ /* 0x000fe20008000000 */
[----:B-1----:R-:W-:Y:S05]  /*20d0*/  @!P0 BRA `(.L_x_40) ;  /* 0x0000000000b88947 */ /* 0x002fea0003800000 */
[----:B------:R-:W3:Y:S01]  /*20e0*/  LDC.64 R4, c[0x0][0xb18] ;  /* 0x0002c600ff047b82 */ /* 0x000ee20000000a00 */
[----:B------:R-:W-:-:S07]  /*20f0*/  ISETP.NE.AND P3, PT, R134, 0x1, PT ;  /* 0x000000018600780c */ /* 0x000fce0003f65270 */
[----:B------:R-:W1:Y:S08]  /*2100*/  LDC.64 R6, c[0x0][0xb10] ;  /* 0x0002c400ff067b82 */ /* 0x000e700000000a00 */
[----:B------:R-:W2:Y:S08]  /*2110*/  LDC R17, c[0x0][0xb20] ;  /* 0x0002c800ff117b82 */ /* 0x000eb00000000800 */
[----:B------:R-:W4:Y:S01]  /*2120*/  LDC R18, c[0x0][0xb0c] ;  /* 0x0002c300ff127b82 */ /* 0x000f220000000800 */
[----:B---3--:R-:W-:Y:S01]  /*2130*/  IMAD.HI.U32 R22, R0, R5, RZ ;  /* 0x0000000500167227 */ /* 0x008fe200078e00ff */
[----:B------:R-:W-:-:S06]  /*2140*/  ISETP.NE.AND P0, PT, R4, 0x1, PT ;  /* 0x000000010400780c */ /* 0x000fcc0003f05270 */
[----:B------:R-:W3:Y:S01]  /*2150*/  LDC.64 R2, c[0x0][0xb28] ;  /* 0x0002ca00ff027b82 */ /* 0x000ee20000000a00 */
[----:B-1----:R-:W-:-:S04]  /*2160*/  IMAD.HI.U32 R20, R9, R6, RZ ;  /* 0x0000000609147227 */ /* 0x002fc800078e00ff */
[----:B------:R-:W-:Y:S01]  /*2170*/  IMAD.HI.U32 R24, R11, R6, RZ ;  /* 0x000000060b187227 */ /* 0x000fe200078e00ff */
[----:B------:R-:W-:Y:S02]  /*2180*/  SHF.R.U32.HI R20, RZ, R7, R20 ;  /* 0x00000007ff147219 */ /* 0x000fe40000011614 */
[----:B--2---:R-:W-:Y:S01]  /*2190*/  SHF.R.U32.HI R19, RZ, R17, R22 ;  /* 0x00000011ff137219 */ /* 0x004fe20000011616 */
[----:B------:R-:W-:Y:S01]  /*21a0*/  IMAD.HI.U32 R22, R8, R5, RZ ;  /* 0x0000000508167227 */ /* 0x000fe200078e00ff */
[----:B------:R-:W-:Y:S02]  /*21b0*/  SHF.R.U32.HI R24, RZ, R7, R24 ;  /* 0x00000007ff187219 */ /* 0x000fe40000011618 */
[----:B------:R-:W-:Y:S02]  /*21c0*/  SEL R19, R0, R19, !P0 ;  /* 0x0000001300137207 */ /* 0x000fe40004000000 */
[----:B------:R-:W-:Y:S02]  /*21d0*/  SHF.R.U32.HI R17, RZ, R17, R22 ;  /* 0x00000011ff117219 */ /* 0x000fe40000011616 */
[----:B----4-:R-:W-:-:S02]  /*21e0*/  ISETP.NE.AND P1, PT, R18, 0x1, PT ;  /* 0x000000011200780c */ /* 0x010fc40003f25270 */
[----:B------:R-:W-:Y:S02]  /*21f0*/  SEL R17, R8, R17, !P0 ;  /* 0x0000001108117207 */ /* 0x000fe40004000000 */
[----:B------:R-:W-:Y:S02]  /*2200*/  SEL R21, R9, R20, !P1 ;  /* 0x0000001409157207 */ /* 0x000fe40004800000 */
[----:B------:R-:W-:Y:S01]  /*2210*/  SEL R5, R11, R24, !P1 ;  /* 0x000000180b057207 */ /* 0x000fe20004800000 */
[----:B---3--:R-:W-:Y:S01]  /*2220*/  IMAD.HI.U32 R20, R19, R2, RZ ;  /* 0x0000000213147227 */ /* 0x008fe200078e00ff */
[----:B------:R-:W-:-:S03]  /*2230*/  IADD3 R7, PT, PT, -R17, RZ, RZ ;  /* 0x000000ff11077210 */ /* 0x000fc60007ffe1ff */
        /* <DEDUP_REMOVED lines=11> */
[----:B------:R-:W-:-:S04]  /*22f0*/  @!P0 IMAD.HI.U32 R20, R5, R2, RZ ;  /* 0x0000000205148227 */ /* 0x000fc800078e00ff */
[----:B------:R-:W-:Y:S01]  /*2300*/  IMAD.MOV R2, RZ, RZ, -R6 ;  /* 0x000000ffff027224 */ /* 0x000fe200078e0a06 */
[----:B------:R-:W-:-:S03]  /*2310*/  @!P0 SHF.R.U32.HI R20, RZ, R3, R20 ;  /* 0x00000003ff148219 */ /* 0x000fc60000011614 */
[----:B------:R-:W-:Y:S01]  /*2320*/  IMAD R2, R134, R2, R17 ;  /* 0x0000000286027224 */ /* 0x000fe200078e0211 */
        /* <DEDUP_REMOVED lines=9> */
.L_x_40:
[----:B------:R-:W1:Y:S02]  /*23c0*/  LDCU UR8, c[0x0][0xb30] ;  /* 0x00016600ff0877ac */ /* 0x000e640008000800 */
[----:B-1----:R-:W-:-:S09]  /*23d0*/  UISETP.NE.AND UP0, UPT, UR8, 0x1, UPT ;  /* 0x000000010800788c */ /* 0x002fd2000bf05270 */
[----:B------:R-:W-:Y:S05]  /*23e0*/  BRA.U UP0, `(.L_x_41) ;  /* 0x0000000100407547 */ /* 0x000fea000b800000 */
[----:B------:R-:W1:Y:S08]  /*23f0*/  LDC.64 R4, c[0x0][0xb10] ;  /* 0x0002c400ff047b82 */ /* 0x000e700000000a00 */
[----:B------:R-:W2:Y:S08]  /*2400*/  LDC.64 R2, c[0x0][0xb18] ;  /* 0x0002c600ff027b82 */ /* 0x000eb00000000a00 */
[----:B------:R-:W4:Y:S08]  /*2410*/  LDC R6, c[0x0][0xb20] ;  /* 0x0002c800ff067b82 */ /* 0x000f300000000800 */
[----:B------:R-:W3:Y:S01]  /*2420*/  LDC R18, c[0x0][0xb0c] ;  /* 0x0002c300ff127b82 */ /* 0x000ee20000000800 */
[----:B-1----:R-:W-:-:S05]  /*2430*/  IMAD.HI.U32 R4, R11, R4, RZ ;  /* 0x000000040b047227 */ /* 0x002fca00078e00ff */
[----:B------:R-:W-:Y:S01]  /*2440*/  SHF.R.U32.HI R4, RZ, R5, R4 ;  /* 0x00000005ff047219 */ /* 0x000fe20000011604 */
[----:B--2---:R-:W-:Y:S01]  /*2450*/  IMAD.HI.U32 R3, R8, R3, RZ ;  /* 0x0000000308037227 */ /* 0x004fe200078e00ff */
[----:B------:R-:W-:-:S04]  /*2460*/  ISETP.NE.AND P0, PT, R2, 0x1, PT ;  /* 0x000000010200780c */ /* 0x000fc80003f05270 */
[----:B----4-:R-:W-:-:S04]  /*2470*/  SHF.R.U32.HI R3, RZ, R6, R3 ;  /* 0x00000006ff037219 */ /* 0x010fc80000011603 */
[----:B------:R-:W-:Y:S02]  /*2480*/  SEL R3, R8, R3, !P0 ;  /* 0x0000000308037207 */ /* 0x000fe40004000000 */
[----:B---3--:R-:W-:-:S04]  /*2490*/  ISETP.NE.AND P1, PT, R18, 0x1, PT ;  /* 0x000000011200780c */ /* 0x008fc80003f25270 */
[----:B------:R-:W-:-:S05]  /*24a0*/  SEL R4, R11, R4, !P1 ;  /* 0x000000040b047207 */ /* 0x000fca0004800000 */
[----:B------:R-:W-:Y:S02]  /*24b0*/  IMAD.IADD R5, R3, 0x1, -R4 ;  /* 0x0000000103057824 */ /* 0x000fe400078e0a04 */
[----:B------:R-:W-:Y:S02]  /*24c0*/  IMAD.IADD R3, R4, 0x1, -R3 ;  /* 0x0000000104037824 */ /* 0x000fe400078e0a03 */
[----:B------:R-:W-:Y:S02]  /*24d0*/  IMAD R11, R5, R18, R11 ;  /* 0x00000012050b7224 */ /* 0x000fe400078e020b */
[----:B------:R-:W-:-:S07]  /*24e0*/  IMAD R8, R3, R2, R8 ;  /* 0x0000000203087224 */ /* 0x000fce00078e0208 */
.L_x_41:
[----:B------:R-:W-:Y:S01]  /*24f0*/  VIADD R14, R14, 0x1 ;  /* 0x000000010e0e7836 */ /* 0x000fe20000000000 */
[----:B------:R-:W-:Y:S01]  /*2500*/  UPLOP3.LUT UP5, UPT, UPT, UPT, UPT, 0x80, 0x8 ;  /* 0x000000000008789c */ /* 0x000fe20003faf070 */
[----:B------:R-:W-:-:S03]  /*2510*/  IMAD.IADD R5, R11, 0x1, R180 ;  /* 0x000000010b057824 */ /* 0x000fc600078e02b4 */
[----:B------:R-:W-:-:S04]  /*2520*/  ISETP.NE.AND P0, PT, R14, 0x2, PT ;  /* 0x000000020e00780c */ /* 0x000fc80003f05270 */
[----:B------:R-:W-:Y:S02]  /*2530*/  SEL R2, RZ, 0x1, P0 ;  /* 0x00000001ff027807 */ /* 0x000fe40000000000 */
[----:B------:R-:W-:Y:S02]  /*2540*/  SEL R14, R14, RZ, P0 ;  /* 0x000000ff0e0e7207 */ /* 0x000fe40000000000 */
[----:B------:R-:W-:Y:S01]  /*2550*/  LOP3.LUT R13, R13, R2, RZ, 0x3c, !PT ;  /* 0x000000020d0d7212 */ /* 0x000fe200078e3cff */
[----:B------:R-:W-:Y:S01]  /*2560*/  IMAD.IADD R2, R8, 0x1, R193 ;  /* 0x0000000108027824 */ /* 0x000fe200078e02c1 */
[----:B------:R-:W-:Y:S06]  /*2570*/  @P2 BRA `(.L_x_42) ;  /* 0xfffffff000602947 */ /* 0x000fec000383ffff */
[----:B------:R-:W-:Y:S01]  /*2580*/  UIADD3 UR4, UPT, UPT, UR4, 0x28, URZ ;  /* 0x0000002804047890 */ /* 0x000fe2000fffe0ff */
[----:B------:R-:W-:-:S03]  /*2590*/  SHF.L.U32 R3, R15, 0x1f, RZ ;  /* 0x0000001f0f037819 */ /* 0x000fc600000006ff */
[----:B------:R-:W-:-:S09]  /*25a0*/  ULEA UR5, UR13, UR4, 0x3 ;  /* 0x000000040d057291 */ /* 0x000fd2000f8e18ff */
[----:B------:R-:W1:Y:S02]  /*25b0*/  SYNCS.PHASECHK.TRANS64.TRYWAIT P0, [UR5], R3 ;  /* 0x00000003ff0075a7 */ /* 0x000e640008001105 */
[----:B-1----:R-:W-:Y:S05]  /*25c0*/  @!P0 BRA `(.L_x_43) ;  /* 0x0000009000848947 */ /* 0x002fea0003800000 */
.L_x_155:
[----:B------:R-:W-:-:S04]  /*25d0*/  UIADD3 UR6, UPT, UPT, UR13, 0x1, URZ ;  /* 0x000000010d067890 */ /* 0x000fc8000fffe0ff */
[----:B------:R-:W-:-:S04]  /*25e0*/  UISETP.NE.AND UP0, UPT, UR6, 0x5, UPT ;  /* 0x000000050600788c */ /* 0x000fc8000bf05270 */
[----:B------:R-:W-:Y:S02]  /*25f0*/  USEL UR7, URZ, 0x1, UP0 ;  /* 0x00000001ff077887 */ /* 0x000fe40008000000 */
[----:B------:R-:W-:-:S04]  /*2600*/  USEL UR6, UR6, URZ, UP0 ;  /* 0x000000ff06067287 */ /* 0x000fc80008000000 */
[----:B------:R-:W-:Y:S01]  /*2610*/  ULEA UR5, UR6, UR4, 0x3 ;  /* 0x0000000406057291 */ /* 0x000fe2000f8e18ff */
[----:B------:R-:W-:-:S04]  /*2620*/  LOP3.LUT R2, R15, UR7, RZ, 0x3c, !PT ;  /* 0x000000070f027c12 */ /* 0x000fc8000f8e3cff */
[----:B-1----:R-:W-:-:S04]  /*2630*/  SHF.L.U32 R3, R2, 0x1f, RZ ;  /* 0x0000001f02037819 */ /* 0x002fc800000006ff */
[----:B------:R-:W1:Y:S02]  /*2640*/  SYNCS.PHASECHK.TRANS64.TRYWAIT P0, [UR5], R3 ;  /* 0x00000003ff0075a7 */ /* 0x000e640008001105 */
[----:B-1----:R-:W-:Y:S05]  /*2650*/  @!P0 BRA `(.L_x_44) ;  /* 0x0000009000788947 */ /* 0x002fea0003800000 */
.L_x_157:
        /* <DEDUP_REMOVED lines=9> */
.L_x_159:
        /* <DEDUP_REMOVED lines=9> */
.L_x_161:
[----:B------:R-:W-:-:S04]  /*2780*/  UIADD3 UR6, UPT, UPT, UR6, 0x1, URZ ;  /* 0x0000000106067890 */ /* 0x000fc8000fffe0ff */
[----:B------:R-:W-:-:S04]  /*2790*/  UISETP.NE.AND UP0, UPT, UR6, 0x5, UPT ;  /* 0x000000050600788c */ /* 0x000fc8000bf05270 */
[----:B------:R-:W-:Y:S02]  /*27a0*/  USEL UR5, URZ, 0x1, UP0 ;  /* 0x00000001ff057887 */ /* 0x000fe40008000000 */
[----:B------:R-:W-:-:S04]  /*27b0*/  USEL UR6, UR6, URZ, UP0 ;  /* 0x000000ff06067287 */ /* 0x000fc80008000000 */
[----:B------:R-:W-:Y:S01]  /*27c0*/  ULEA UR6, UR6, UR4, 0x3 ;  /* 0x0000000406067291 */ /* 0x000fe2000f8e18ff */
[----:B-1----:R-:W-:-:S04]  /*27d0*/  LOP3.LUT R3, R2, UR5, RZ, 0x3c, !PT ;  /* 0x0000000502037c12 */ /* 0x002fc8000f8e3cff */
[----:B------:R-:W-:Y:S01]  /*27e0*/  SHF.L.U32 R3, R3, 0x1f, RZ ;  /* 0x0000001f03037819 */ /* 0x000fe200000006ff */
[----:B---3--:R-:W-:-:S07]  /*27f0*/  IMAD.U32 R0, RZ, RZ, UR6 ;  /* 0x00000006ff007e24 */ /* 0x008fce000f8e00ff */
.L_x_47:
[----:B-1----:R1:W2:Y:S02]  /*2800*/  SYNCS.PHASECHK.TRANS64.TRYWAIT P0, [R0+URZ], R3 ;  /* 0x00000003000075a7 */ /* 0x0022a400080011ff */
[----:B--2---:R-:W-:Y:S05]  /*2810*/  @!P0 NANOSLEEP.SYNCS 0x989680 ;  /* 0x009896800000895d */ /* 0x004fea0003900000 */
[----:B------:R-:W2:Y:S02]  /*2820*/  @!P0 SYNCS.PHASECHK.TRANS64 P0, [R0+URZ], R3 ;  /* 0x00000003000085a7 */ /* 0x000ea400080010ff */
[----:B--2---:R-:W-:Y:S05]  /*2830*/  @P0 EXIT ;  /* 0x000000000000094d */ /* 0x004fea0003800000 */
[----:B------:R-:W-:Y:S05]  /*2840*/  BRA `(.L_x_47) ;  /* 0xfffffffc00ec7947 */ /* 0x000fea000383ffff */
.L_x_22:
[----:B------:R-:W-:-:S04]  /*2850*/  UISETP.NE.AND UP1, UPT, UR37, URZ, UPT ;  /* 0x000000ff2500728c */ /* 0x000fc8000bf25270 */
[----:B------:R-:W-:-:S09]  /*2860*/  UISETP.NE.OR UP1, UPT, UR10, 0x1, UP1 ;  /* 0x000000010a00788c */ /* 0x000fd20008f25670 */
[----:B------:R-:W-:Y:S05]  /*2870*/  BRA.U UP1, `(.L_x_48) ;  /* 0x0000000501487547 */ /* 0x000fea000b800000 */
[----:B------:R-:W-:Y:S01]  /*2880*/  ISETP.GE.U32.AND P2, PT, R3, 0x2, PT ;  /* 0x000000020300780c */ /* 0x000fe20003f46070 */
[----:B------:R-:W-:Y:S01]  /*2890*/  IMAD.MOV.U32 R12, RZ, RZ, 0x1 ;  /* 0x00000001ff0c7424 */ /* 0x000fe200078e00ff */
[----:B------:R-:W-:Y:S02]  /*28a0*/  CS2R R10, SRZ ;  /* 0x00000000000a7805 */ /* 0x000fe4000001ff00 */
[----:B------:R-:W-:Y:S01]  /*28b0*/  CS2R R8, SRZ ;  /* 0x0000000000087805 */ /* 0x000fe2000001ff00 */
[----:B------:R-:W-:Y:S01]  /*28c0*/  UMOV UR4, 0x400 ;  /* 0x0000040000047882 */ /* 0x000fe20000000000 */
[----:B------:R-:W-:Y:S01]  /*28d0*/  UMOV UR6, URZ ;  /* 0x000000ff00067c82 */ /* 0x000fe20008000000 */
[----:B------:R-:W-:-:S12]  /*28e0*/  ULEA UR37, UR37, UR4, 0x18 ;  /* 0x0000000425257291 */ /* 0x000fd8000f8ec0ff */
.L_x_52:
[----:B------:R-:W-:Y:S02]  /*28f0*/  LEA R0, R8, UR37, 0x3 ;  /* 0x0000002508007c11 */ /* 0x000fe4000f8e18ff */
[----:B------:R-:W-:-:S03]  /*2900*/  SHF.L.U32 R5, R9, 0x1f, RZ ;  /* 0x0000001f09057819 */ /* 0x000fc600000006ff */
[----:B------:R-:W-:Y:S01]  /*2910*/  VIADD R4, R0, 0xf0 ;  /* 0x000000f000047836 */ /* 0x000fe20000000000 */
[----:B------:R-:W1:Y:S02]  /*2920*/  SYNCS.PHASECHK.TRANS64.TRYWAIT P0, [R0+URZ+0xe0], R5 ;  /* 0x0000e005000075a7 */ /* 0x000e6400080011ff */
[----:B-1----:R-:W-:Y:S05]  /*2930*/  @!P0 BRA `(.L_x_49) ;  /* 0x0000009000088947 */ /* 0x002fea0003800000 */
.L_x_162:
[----:B------:R-:W-:Y:S01]  /*2940*/  ULEA UR5, UR6, UR37, 0x3 ;  /* 0x0000002506057291 */ /* 0x000fe2000f8e18ff */
[----:B------:R-:W-:Y:S01]  /*2950*/  PRMT R4, RZ, 0x654, R4 ;  /* 0x00000654ff047816 */ /* 0x000fe20000000004 */
[----:B-1----:R-:W-:Y:S01]  /*2960*/  @!P2 IMAD.MOV.U32 R5, RZ, RZ, 0x10 ;  /* 0x00000010ff05a424 */ /* 0x002fe200078e00ff */
[----:B------:R-:W-:Y:S01]  /*2970*/  SHF.L.U32 R7, R12, 0x1f, RZ ;  /* 0x0000001f0c077819 */ /* 0x000fe200000006ff */
[----:B------:R-:W-:Y:S01]  /*2980*/  UIADD3 UR4, UPT, UPT, UR5, 0xa0, URZ ;  /* 0x000000a005047890 */ /* 0x000fe2000fffe0ff */
[----:B------:R1:W-:Y:S05]  /*2990*/  SYNCS.ARRIVE.TRANS64.RED.A1T0 RZ, [R4+URZ], RZ ;  /* 0x000000ff04ff79a7 */ /* 0x0003ea00081004ff */
[----:B------:R-:W-:Y:S01]  /*29a0*/  IMAD.U32 R0, RZ, RZ, UR4 ;  /* 0x00000004ff007e24 */ /* 0x000fe2000f8e00ff */
[----:B------:R-:W2:Y:S04]  /*29b0*/  SYNCS.PHASECHK.TRANS64.TRYWAIT P0, [UR5+0xb0], R7 ;  /* 0x0000b007ff0075a7 */ /* 0x000ea80008001105 */
[----:B------:R-:W-:Y:S01]  /*29c0*/  PRMT R13, R3, 0x654, R0 ;  /* 0x00000654030d7816 */ /* 0x000fe20000000000 */
[----:B-12---:R-:W-:Y:S06]  /*29d0*/  @!P0 BRA `(.L_x_50) ;  /* 0x0000008c00f48947 */ /* 0x006fec0003800000 */
.L_x_164:
[----:B------:R-:W-:Y:S01]  /*29e0*/  ULEA UR4, UR6, UR37, 0x4 ;  /* 0x0000002506047291 */ /* 0x000fe2000f8e20ff */
[----:B------:R-:W-:Y:S01]  /*29f0*/  SEL R2, R13, R2, !P2 ;  /* 0x000000020d027207 */ /* 0x000fe20005000000 */
[----:B------:R-:W-:Y:S01]  /*2a00*/  UIADD3 UR5, UPT, UPT, UR5, 0xa0, URZ ;  /* 0x000000a005057890 */ /* 0x000fe2000fffe0ff */
[----:B-1----:R-:W-:Y:S01]  /*2a10*/  LEA R0, R11, UR37, 0x3 ;  /* 0x000000250b007c11 */ /* 0x002fe2000f8e18ff */
[----:B------:R-:W-:Y:S01]  /*2a20*/  UIADD3 UR4, UPT, UPT, UR4, 0x110, URZ ;  /* 0x0000011004047890 */ /* 0x000fe2000fffe0ff */
[----:B------:R1:W-:Y:S01]  /*2a30*/  @!P2 SYNCS.ARRIVE.TRANS64.RED RZ, [R2+URZ], R5 ;  /* 0x0000000502ffa9a7 */ /* 0x0003e200080004ff */
[----:B------:R-:W-:Y:S01]  /*2a40*/  UIADD3 UR6, UPT, UPT, UR6, 0x1, URZ ;  /* 0x0000000106067890 */ /* 0x000fe2000fffe0ff */
[----:B------:R-:W-:-:S03]  /*2a50*/  VIADD R8, R8, 0x1 ;  /* 0x0000000108087836 */ /* 0x000fc60000000000 */
[----:B------:R-:W-:Y:S02]  /*2a60*/  UISETP.NE.AND UP0, UPT, UR6, 0x2, UPT ;  /* 0x000000020600788c */ /* 0x000fe4000bf05270 */
[----:B------:R-:W-:Y:S01]  /*2a70*/  ISETP.NE.AND P0, PT, R8, 0x2, PT ;  /* 0x000000020800780c */ /* 0x000fe20003f05270 */
[----:B------:R-:W-:Y:S06]  /*2a80*/  UGETNEXTWORKID.BROADCAST [UR4], [UR5] ;  /* 0x00000000040073ca */ /* 0x000fec0008000100 */
[----:B------:R-:W-:Y:S02]  /*2a90*/  USEL UR4, URZ, 0x1, UP0 ;  /* 0x00000001ff047887 */ /* 0x000fe40008000000 */
[----:B------:R-:W-:-:S04]  /*2aa0*/  USEL UR6, UR6, URZ, UP0 ;  /* 0x000000ff06067287 */ /* 0x000fc80008000000 */
[----:B------:R-:W-:Y:S02]  /*2ab0*/  LOP3.LUT R12, R12, UR4, RZ, 0x3c, !PT ;  /* 0x000000040c0c7c12 */ /* 0x000fe4000f8e3cff */
[----:B-1----:R-:W-:-:S04]  /*2ac0*/  SHF.L.U32 R5, R10, 0x1f, RZ ;  /* 0x0000001f0a057819 */ /* 0x002fc800000006ff */
[----:B------:R-:W1:Y:S02]  /*2ad0*/  SYNCS.PHASECHK.TRANS64.TRYWAIT P1, [R0+URZ+0xa0], R5 ;  /* 0x0000a005000075a7 */ /* 0x000e6400080211ff */
[----:B-1----:R-:W-:Y:S05]  /*2ae0*/  @!P1 BRA `(.L_x_51) ;  /* 0x0000008c00c89947 */ /* 0x002fea0003800000 */
.L_x_165:
[C---:B------:R-:W-:Y:S01]  /*2af0*/  LEA R4, R11.reuse, UR37, 0x4 ;  /* 0x000000250b047c11 */ /* 0x040fe2000f8e20ff */
[----:B-1----:R-:W-:Y:S01]  /*2b00*/  VIADD R0, R0, 0xb0 ;  /* 0x000000b000007836 */ /* 0x002fe20000000000 */
[----:B------:R-:W-:Y:S01]  /*2b10*/  SEL R8, R8, RZ, P0 ;  /* 0x000000ff08087207 */ /* 0x000fe20000000000 */
[----:B------:R-:W-:-:S03]  /*2b20*/  VIADD R11, R11, 0x1 ;  /* 0x000000010b0b7836 */ /* 0x000fc60000000000 */
[----:B------:R-:W1:Y:S01]  /*2b30*/  LDS.128 R4, [R4+0x110] ;  /* 0x0001100004047984 */ /* 0x000e620000000c00 */
[----:B------:R-:W-:Y:S02]  /*2b40*/  PRMT R0, RZ, 0x654, R0 ;  /* 0x00000654ff007816 */ /* 0x000fe40000000000 */
[C---:B------:R-:W-:Y:S01]  /*2b50*/  ISETP.NE.AND P1, PT, R11.reuse, 0x2, PT ;  /* 0x000000020b00780c */ /* 0x040fe20003f25270 */
[----:B------:R-:W-:Y:S01]  /*2b60*/  @!PT LDS RZ, [RZ] ;  /* 0x00000000fffff984 */ /* 0x000fe20000000800 */
[----:B------:R-:W-:Y:S01]  /*2b70*/  @!PT LDS RZ, [RZ] ;  /* 0x00000000fffff984 */ /* 0x000fe20000000800 */
[----:B------:R-:W-:Y:S01]  /*2b80*/  @!PT LDS RZ, [RZ] ;  /* 0x00000000fffff984 */ /* 0x000fe20000000800 */
[----:B------:R-:W-:Y:S01]  /*2b90*/  @!PT LDS RZ, [RZ] ;  /* 0x00000000fffff984 */ /* 0x000fe20000000800 */
[----:B------:R2:W-:Y:S06]  /*2ba0*/  MEMBAR.ALL.CTA ;  /* 0x0000000000007992 */ /* 0x0005ec0000008000 */
[----:B--2---:R-:W2:Y:S01]  /*2bb0*/  FENCE.VIEW.ASYNC.S ;  /* 0x00000000000073c6 */ /* 0x004ea20000000000 */
[----:B------:R-:W-:Y:S01]  /*2bc0*/  SEL R11, R11, RZ, P1 ;  /* 0x000000ff0b0b7207 */ /* 0x000fe20000800000 */
[----:B--2---:R2:W-:Y:S01]  /*2bd0*/  SYNCS.ARRIVE.TRANS64.RED.A1T0 RZ, [R0+URZ], RZ ;  /* 0x000000ff00ff79a7 */ /* 0x0045e200081004ff */
[----:B-1----:R-:W-:-:S02]  /*2be0*/  LOP3.LUT P3, RZ, R6, 0x1, RZ, 0xc0, !PT ;  /* 0x0000000106ff7812 */ /* 0x002fc4000786c0ff */
[----:B------:R-:W-:-:S04]  /*2bf0*/  SEL R5, RZ, 0x1, P1 ;  /* 0x00000001ff057807 */ /* 0x000fc80000800000 */
[----:B------:R-:W-:Y:S02]  /*2c00*/  LOP3.LUT R10, R10, R5, RZ, 0x3c, !PT ;  /* 0x000000050a0a7212 */ /* 0x000fe400078e3cff */
[----:B--2---:R-:W-:-:S04]  /*2c10*/  SEL R0, RZ, 0x1, P0 ;  /* 0x00000001ff007807 */ /* 0x004fc80000000000 */
[----:B------:R-:W-:Y:S01]  /*2c20*/  LOP3.LUT R9, R9, R0, RZ, 0x3c, !PT ;  /* 0x0000000009097212 */ /* 0x000fe200078e3cff */
[----:B------:R-:W-:Y:S06]  /*2c30*/  @P3 BRA `(.L_x_52) ;  /* 0xfffffffc002c3947 */ /* 0x000fec000383ffff */
[----:B------:R-:W-:Y:S01]  /*2c40*/  ULEA UR5, UR6, UR37, 0x3 ;  /* 0x0000002506057291 */ /* 0x000fe2000f8e18ff */
[----:B------:R-:W-:-:S08]  /*2c50*/  SHF.L.U32 R3, R12, 0x1f, RZ ;  /* 0x0000001f0c037819 */ /* 0x000fd000000006ff */
[----:B------:R-:W1:Y:S02]  /*2c60*/  SYNCS.PHASECHK.TRANS64 P0, [UR5+0xb0], R3 ;  /* 0x0000b003ff0075a7 */ /* 0x000e640008001005 */
[----:B-1----:R-:W-:Y:S05]  /*2c70*/  @P0 BRA `(.L_x_53) ;  /* 0x0000000000080947 */ /* 0x002fea0003800000 */
[----:B------:R-:W1:Y:S02]  /*2c80*/  SYNCS.PHASECHK.TRANS64.TRYWAIT P0, [UR5+0xb0], R3 ;  /* 0x0000b003ff0075a7 */ /* 0x000e640008001105 */
[----:B-1----:R-:W-:Y:S05]  /*2c90*/  @!P0 BRA `(.L_x_54) ;  /* 0x0000008c00708947 */ /* 0x002fea0003800000 */
.L_x_53:
[----:B------:R-:W-:-:S04]  /*2ca0*/  UIADD3 UR4, UPT, UPT, UR6, 0x1, URZ ;  /* 0x0000000106047890 */ /* 0x000fc8000fffe0ff */
[----:B------:R-:W-:-:S04]  /*2cb0*/  UISETP.NE.AND UP0, UPT, UR4, 0x2, UPT ;  /* 0x000000020400788c */ /* 0x000fc8000bf05270 */
[----:B------:R-:W-:Y:S02]  /*2cc0*/  USEL UR7, URZ, 0x1, UP0 ;  /* 0x00000001ff077887 */ /* 0x000fe40008000000 */
[----:B------:R-:W-:-:S04]  /*2cd0*/  USEL UR4, UR4, URZ, UP0 ;  /* 0x000000ff04047287 */ /* 0x000fc80008000000 */
[----:B------:R-:W-:Y:S01]  /*2ce0*/  ULEA UR4, UR4, UR37, 0x3 ;  /* 0x0000002504047291 */ /* 0x000fe2000f8e18ff */
[----:B-1----:R-:W-:-:S04]  /*2cf0*/  LOP3.LUT R3, R12, UR7, RZ, 0x3c, !PT ;  /* 0x000000070c037c12 */ /* 0x002fc8000f8e3cff */
[----:B------:R-:W-:-:S04]  /*2d00*/  SHF.L.U32 R0, R3, 0x1f, RZ ;  /* 0x0000001f03007819 */ /* 0x000fc800000006ff */
[----:B------:R-:W1:Y:S02]  /*2d10*/  SYNCS.PHASECHK.TRANS64 P0, [UR4+0xb0], R0 ;  /* 0x0000b000ff0075a7 */ /* 0x000e640008001004 */
[----:B-1----:R-:W-:Y:S05]  /*2d20*/  @P0 EXIT ;  /* 0x000000000000094d */ /* 0x002fea0003800000 */
[----:B------:R-:W-:Y:S02]  /*2d30*/  SHF.L.U32 R3, R3, 0x1f, RZ ;  /* 0x0000001f03037819 */ /* 0x000fe400000006ff */
[----:B------:R-:W-:-:S07]  /*2d40*/  MOV R0, UR4 ;  /* 0x0000000400007c02 */ /* 0x000fce0008000f00 */
.L_x_55:
[----:B-1----:R1:W2:Y:S02]  /*2d50*/  SYNCS.PHASECHK.TRANS64.TRYWAIT P0, [R0+URZ+0xb0], R3 ;  /* 0x0000b003000075a7 */ /* 0x0022a400080011ff */
[----:B--2---:R-:W-:Y:S05]  /*2d60*/  @!P0 NANOSLEEP.SYNCS 0x989680 ;  /* 0x009896800000895d */ /* 0x004fea0003900000 */
[----:B------:R-:W2:Y:S02]  /*2d70*/  @!P0 SYNCS.PHASECHK.TRANS64 P0, [R0+URZ+0xb0], R3 ;  /* 0x0000b003000085a7 */ /* 0x000ea400080010ff */
[----:B--2---:R-:W-:Y:S05]  /*2d80*/  @P0 EXIT ;  /* 0x000000000000094d */ /* 0x004fea0003800000 */
[----:B------:R-:W-:Y:S05]  /*2d90*/  BRA `(.L_x_55) ;  /* 0xfffffffc00ec7947 */ /* 0x000fea000383ffff */
.L_x_48:
[----:B------:R-:W-:Y:S05]  /*2da0*/  BRA.U UP4, `(.L_x_56) ;  /* 0x0000001104907547 */ /* 0x000fea000b800000 */
[----:B------:R-:W-:Y:S01]  /*2db0*/  UMOV UR6, 0x40 ;  /* 0x0000004000067882 */ /* 0x000fe20000000000 */
[----:B------:R-:W-:Y:S01]  /*2dc0*/  NOP ;  /* 0x0000000000007918 */ /* 0x000fe20000000000 */
[----:B------:R-:W-:Y:S01]  /*2dd0*/  ULEA UR6, UR37, UR6, 0x18 ;  /* 0x0000000625067291 */ /* 0x000fe2000f8ec0ff */
[----:B------:R-:W-:Y:S02]  /*2de0*/  UMOV UR7, 0x400 ;  /* 0x0000040000077882 */ /* 0x000fe40000000000 */
[----:B------:R-:W-:-:S06]  /*2df0*/  ULEA UR37, UR37, UR7, 0x18 ;  /* 0x0000000725257291 */ /* 0x000fcc000f8ec0ff */
[----:B------:R-:W1:Y:S02]  /*2e00*/  LDS.U8 R0, [UR6+0x1c] ;  /* 0x00001c06ff007984 */ /* 0x000e640008000000 */
[----:B-1----:R-:W-:-:S13]  /*2e10*/  ISETP.NE.AND P0, PT, R0, RZ, PT ;  /* 0x000000ff0000720c */ /* 0x002fda0003f05270 */
[----:B------:R-:W-:Y:S05]  /*2e20*/  @P0 BRA `(.L_x_57) ;  /* 0x0000000400080947 */ /* 0x000fea0003800000 */
[----:B------:R-:W-:Y:S02]  /*2e30*/  UISETP.NE.U32.AND UP0, UPT, UR5, 0x1, UPT ;  /* 0x000000010500788c */ /* 0x000fe4000bf05070 */
[----:B------:R-:W-:-:S07]  /*2e40*/  UIADD3 UR8, UPT, UPT, UR6, 0x8, URZ ;  /* 0x0000000806087890 */ /* 0x000fce000fffe0ff */
[----:B------:R-:W-:Y:S05]  /*2e50*/  BRA.U !UP0, `(.L_x_58) ;  /* 0x00000001089c7547 */ /* 0x000fea000b800000 */
[----:B------:R-:W-:Y:S01]  /*2e60*/  ELECT P0, URZ, PT ;  /* 0x0000000000ff782f */ /* 0x000fe20003800000 */
[----:B------:R-:W-:-:S12]  /*2e70*/  BSSY B0, `(.L_x_58) ;  /* 0x0000025000007945 */ /* 0x000fd80003800000 */
[----:B------:R-:W-:Y:S05]  /*2e80*/  @!P0 BRA `(.L_x_59) ;  /* 0x00000000008c8947 */ /* 0x000fea0003800000 */
[----:B------:R-:W-:-:S05]  /*2e90*/  UMOV UR7, 0x10 ;  /* 0x0000001000077882 */ /* 0x000fca0000000000 */
[----:B------:R-:W-:Y:S04]  /*2ea0*/  DEPBAR.LE SB1, 0x36 ;  /* 0x00009d800000791a */ /* 0x000fe80000000000 */
[----:B------:R-:W1:Y:S02]  /*2eb0*/  UTCATOMSWS.2CTA.FIND_AND_SET.ALIGN UP1, UR7, UR7 ;  /* 0x00000007000775e3 */ /* 0x000e640008220800 */
[----:B-1----:R-:W-:Y:S01]  /*2ec0*/  MOV R9, UR7 ;  /* 0x0000000700097c02 */ /* 0x002fe20008000f00 */
[----:B------:R-:W-:Y:S06]  /*2ed0*/  BRA.U UP1, `(.L_x_60) ;  /* 0x0000000101187547 */ /* 0x000fec000b800000 */
.L_x_61:
[----:B------:R-:W-:Y:S05]  /*2ee0*/  NANOSLEEP 0x64 ;  /* 0x000000640000795d */ /* 0x000fea0003800000 */
[----:B------:R-:W-:-:S05]  /*2ef0*/  UMOV UR7, 0x10 ;  /* 0x0000001000077882 */ /* 0x000fca0000000000 */
[----:B------:R-:W-:Y:S04]  /*2f00*/  DEPBAR.LE SB1, 0x36 ;  /* 0x00009d800000791a */ /* 0x000fe80000000000 */
[----:B------:R-:W1:Y:S02]  /*2f10*/  UTCATOMSWS.2CTA.FIND_AND_SET.ALIGN UP1, UR7, UR7 ;  /* 0x00000007000775e3 */ /* 0x000e640008220800 */
[----:B-1----:R-:W-:Y:S01]  /*2f20*/  MOV R9, UR7 ;  /* 0x0000000700097c02 */ /* 0x002fe20008000f00 */
[----:B------:R-:W-:Y:S05]  /*2f30*/  BRA.U !UP1, `(.L_x_61) ;  /* 0xfffffffd09e87547 */ /* 0x000fea000b83ffff */
.L_x_60:
[----:B------:R-:W1:Y:S01]  /*2f40*/  LDS R5, [UR6+0x10] ;  /* 0x00001006ff057984 */ /* 0x000e620008000800 */
[----:B------:R-:W-:Y:S01]  /*2f50*/  IMAD.U32 R3, RZ, RZ, UR37 ;  /* 0x00000025ff037e24 */ /* 0x000fe2000f8e00ff */
[----:B------:R-:W-:-:S03]  /*2f60*/  MOV R2, UR4 ;  /* 0x0000000400027c02 */ /* 0x000fc60008000f00 */
[----:B------:R-:W-:Y:S01]  /*2f70*/  VIADD R3, R3, 0x130 ;  /* 0x0000013003037836 */ /* 0x000fe20000000000 */
[----:B-1----:R-:W-:-:S04]  /*2f80*/  SHF.L.U32 R5, R5, 0x1f, RZ ;  /* 0x0000001f05057819 */ /* 0x002fc800000006ff */
[----:B------:R-:W1:Y:S02]  /*2f90*/  SYNCS.PHASECHK.TRANS64.TRYWAIT P0, [UR6+0x8], R5 ;  /* 0x00000805ff0075a7 */ /* 0x000e640008001106 */
[----:B-1----:R-:W-:Y:S05]  /*2fa0*/  @P0 BRA `(.L_x_62) ;  /* 0x0000000000080947 */ /* 0x002fea0003800000 */
[----:B------:R-:W1:Y:S02]  /*2fb0*/  SYNCS.PHASECHK.TRANS64.TRYWAIT P0, [UR6+0x8], R5 ;  /* 0x00000805ff0075a7 */ /* 0x000e640008001106 */
[----:B-1----:R-:W-:Y:S05]  /*2fc0*/  @!P0 BRA `(.L_x_63) ;  /* 0x0000008800bc8947 */ /* 0x002fea0003800000 */
.L_x_62:
[----:B-1----:R-:W-:Y:S01]  /*2fd0*/  HFMA2 R0, -RZ, RZ, 0, 5.9604644775390625e-08 ;  /* 0x00000001ff007431 */ /* 0x002fe200000001ff */
[----:B------:R-:W-:Y:S01]  /*2fe0*/  UPRMT UR7, UR4, 0x654, UR8 ;  /* 0x0000065404077896 */ /* 0x000fe20008000008 */
[----:B------:R-:W-:Y:S01]  /*2ff0*/  IMAD.MOV.U32 R6, RZ, RZ, 0xffff ;  /* 0x0000ffffff067424 */ /* 0x000fe200078e00ff */
[----:B------:R-:W-:Y:S01]  /*3000*/  PRMT R2, R2, 0x654, R3 ;  /* 0x0000065402027816 */ /* 0x000fe20000000003 */
[----:B------:R-:W-:Y:S02]  /*3010*/  IMAD.MOV.U32 R4, RZ, RZ, 0x4 ;  /* 0x00000004ff047424 */ /* 0x000fe400078e00ff */
[----:B------:R-:W-:Y:S01]  /*3020*/  IMAD.SHL.U32 R7, R9, 0x20, RZ ;  /* 0x0000002009077824 */ /* 0x000fe200078e00ff */
[----:B------:R-:W-:Y:S02]  /*3030*/  MOV R3, UR7 ;  /* 0x0000000700037c02 */ /* 0x000fe40008000f00 */
[-C--:B------:R-:W-:Y:S01]  /*3040*/  SHF.L.U32 R6, R6, R9.reuse, RZ ;  /* 0x0000000906067219 */ /* 0x080fe200000006ff */
[----:B------:R1:W-:Y:S01]  /*3050*/  SYNCS.ARRIVE.TRANS64.RED RZ, [UR7], R4 ;  /* 0x00000004ffff79a7 */ /* 0x0003e20008000407 */
[----:B------:R-:W-:Y:S01]  /*3060*/  SHF.L.U32 R5, R0, R9, RZ ;  /* 0x0000000900057219 */ /* 0x000fe200000006ff */
[----:B------:R1:W-:Y:S04]  /*3070*/  STS [UR37+0x130], R7 ;  /* 0x00013007ff007988 */ /* 0x0003e80008000825 */
[----:B------:R1:W-:Y:S04]  /*3080*/  STAS [R2.64], R9 ;  /* 0x0000000902007dbd */ /* 0x0003e8000c0008ff */
[----:B------:R1:W-:Y:S04]  /*3090*/  ATOMS.OR RZ, [UR6+0x14], R6 ;  /* 0x00001406ffff798c */ /* 0x0003e8000b000006 */
[----:B------:R1:W-:Y:S04]  /*30a0*/  ATOMS.OR RZ, [UR6+0x18], R5 ;  /* 0x00001805ffff798c */ /* 0x0003e8000b000006 */
[----:B------:R1:W-:Y:S02]  /*30b0*/  ATOMS.XOR RZ, [UR6+0x10], R0 ;  /* 0x00001000ffff798c */ /* 0x0003e4000b800006 */
.L_x_59:
[----:B------:R-:W-:Y:S05]  /*30c0*/  BSYNC B0 ;  /* 0x0000000000007941 */ /* 0x000fea0003800000 */
.L_x_58:
[----:B------:R-:W-:Y:S05]  /*30d0*/  BRA.U UP0, `(.L_x_64) ;  /* 0x00000001006c7547 */ /* 0x000fea000b800000 */
[----:B------:R-:W-:-:S03]  /*30e0*/  UMOV UR7, 0xffffffff ;  /* 0xffffffff00077882 */ /* 0x000fc60000000000 */
[----:B------:R-:W-:Y:S05]  /*30f0*/  BRA.DIV UR7, `(.L_x_65) ;  /* 0x0000008a07887947 */ /* 0x000fea000b800000 */
[----:B------:R-:W-:-:S13]  /*3100*/  ELECT P6, URZ, PT ;  /* 0x0000000000ff782f */ /* 0x000fda00038c0000 */
.L_x_169:
[----:B------:R-:W-:Y:S05]  /*3110*/  @!P6 BRA `(.L_x_64) ;  /* 0x00000000005ce947 */ /* 0x000fea0003800000 */
[----:B-1----:R-:W1:Y:S02]  /*3120*/  LDS R3, [UR6+0x10] ;  /* 0x00001006ff037984 */ /* 0x002e640008000800 */
[----:B-1----:R-:W-:-:S04]  /*3130*/  SHF.L.U32 R3, R3, 0x1f, RZ ;  /* 0x0000001f03037819 */ /* 0x002fc800000006ff */
[----:B------:R-:W1:Y:S02]  /*3140*/  SYNCS.PHASECHK.TRANS64.TRYWAIT P0, [UR6+0x8], R3 ;  /* 0x00000803ff0075a7 */ /* 0x000e640008001106 */
[----:B-1----:R-:W-:Y:S05]  /*3150*/  @P0 BRA `(.L_x_66) ;  /* 0x0000000000080947 */ /* 0x002fea0003800000 */
[----:B------:R-:W1:Y:S02]  /*3160*/  SYNCS.PHASECHK.TRANS64.TRYWAIT P0, [UR6+0x8], R3 ;  /* 0x00000803ff0075a7 */ /* 0x000e640008001106 */
[----:B-1----:R-:W-:Y:S05]  /*3170*/  @!P0 BRA `(.L_x_67) ;  /* 0x0000008800888947 */ /* 0x002fea0003800000 */
.L_x_66:
[----:B------:R-:W2:Y:S01]  /*3180*/  LDS R5, [UR37+0x130] ;  /* 0x00013025ff057984 */ /* 0x000ea20008000800 */
[----:B-1----:R-:W-:Y:S02]  /*3190*/  HFMA2 R0, -RZ, RZ, 0, 5.9604644775390625e-08 ;  /* 0x00000001ff007431 */ /* 0x002fe400000001ff */
[----:B------:R-:W-:Y:S01]  /*31a0*/  IMAD.MOV.U32 R2, RZ, RZ, 0xffff ;  /* 0x0000ffffff027424 */ /* 0x000fe200078e00ff */
[----:B------:R-:W-:Y:S01]  /*31b0*/  UPRMT UR7, UR4, 0x654, UR8 ;  /* 0x0000065404077896 */ /* 0x000fe20008000008 */
[----:B--2---:R-:W-:-:S03]  /*31c0*/  IMAD.SHL.U32 R3, R5, 0x20, RZ ;  /* 0x0000002005037824 */ /* 0x004fc600078e00ff */
[-C--:B------:R-:W-:Y:S02]  /*31d0*/  SHF.L.U32 R2, R2, R5.reuse, RZ ;  /* 0x0000000502027219 */ /* 0x080fe400000006ff */
[----:B------:R-:W-:Y:S01]  /*31e0*/  SHF.L.U32 R5, R0, R5, RZ ;  /* 0x0000000500057219 */ /* 0x000fe200000006ff */
[----:B------:R2:W-:Y:S04]  /*31f0*/  STS [UR37+0x130], R3 ;  /* 0x00013003ff007988 */ /* 0x0005e80008000825 */
[----:B------:R2:W-:Y:S04]  /*3200*/  ATOMS.OR RZ, [UR6+0x14], R2 ;  /* 0x00001402ffff798c */ /* 0x0005e8000b000006 */
[----:B------:R2:W-:Y:S01]  /*3210*/  ATOMS.OR RZ, [UR6+0x18], R5 ;  /* 0x00001805ffff798c */ /* 0x0005e2000b000006 */
[----:B------:R-:W-:Y:S03]  /*3220*/  SYNCS.ARRIVE.TRANS64.RED.A1T0 RZ, [UR7], RZ ;  /* 0x000000ffffff79a7 */ /* 0x000fe60008100407 */
[----:B------:R2:W-:Y:S01]  /*3230*/  ATOMS.XOR RZ, [UR6+0x10], R0 ;  /* 0x00001000ffff798c */ /* 0x0005e2000b800006 */
[----:B------:R-:W-:Y:S05]  /*3240*/  BRA `(.L_x_64) ;  /* 0x0000000000107947 */ /* 0x000fea0003800000 */
.L_x_57:
[----:B------:R-:W-:Y:S02]  /*3250*/  MOV R0, 0xffffffff ;  /* 0xffffffff00007802 */ /* 0x000fe40000000f00 */
[----:B------:R-:W-:-:S03]  /*3260*/  MOV R2, 0x3290 ;  /* 0x0000329000027802 */ /* 0x000fc60000000f00 */
[----:B------:R1:W-:Y:S04]  /*3270*/  STS [UR37+0x130], R0 ;  /* 0x00013000ff007988 */ /* 0x0003e80008000825 */
[----:B-1---5:R-:W-:Y:S05]  /*3280*/  CALL.REL.NOINC `($__internal_1_$__cuda_sm10x_tcgen05_guardrail_trap_phase_invalid_during_alloc) ;  /* 0x00000090002c7944 */ /* 0x022fea0003c00000 */
.L_x_64:
[----:B------:R-:W-:Y:S05]  /*3290*/  WARPSYNC.ALL ;  /* 0x0000000000007948 */ /* 0x000fea0003800000 */
[----:B------:R-:W3:Y:S01]  /*32a0*/  S2UR UR7, SR_CgaCtaId ;  /* 0x00000000000779c3 */ /* 0x000ee20000008800 */
[----:B------:R-:W-:Y:S01]  /*32b0*/  UMOV UR6, 0x400 ;  /* 0x0000040000067882 */ /* 0x000fe20000000000 */
[----:B------:R-:W-:-:S06]  /*32c0*/  NOP ;  /* 0x0000000000007918 */ /* 0x000fcc0000000000 */
[----:B------:R-:W-:Y:S06]  /*32d0*/  BAR.ARV 0x6, 0xa0 ;  /* 0x0182800000007b1d */ /* 0x000fec0000002000 */
[----:B------:R-:W4:Y:S01]  /*32e0*/  LDCU UR8, c[0x0][0x38c] ;  /* 0x00007180ff0877ac */ /* 0x000f220008000800 */
[----:B------:R-:W-:Y:S01]  /*32f0*/  LOP3.LUT R12, R12, 0xffff, RZ, 0xc0, !PT ;  /* 0x0000ffff0c0c7812 */ /* 0x000fe200078ec0ff */
[----:B-1----:R-:W-:Y:S01]  /*3300*/  IMAD.MOV.U32 R9, RZ, RZ, 0x1 ;  /* 0x00000001ff097424 */ /* 0x002fe200078e00ff */
[----:B------:R-:W-:Y:S01]  /*3310*/  LOP3.LUT R10, R10, 0xffff, RZ, 0xc0, !PT ;  /* 0x0000ffff0a0a7812 */ /* 0x000fe200078ec0ff */
[----:B------:R-:W-:Y:S01]  /*3320*/  IMAD.MOV.U32 R8, RZ, RZ, RZ ;  /* 0x000000ffff087224 */ /* 0x000fe200078e00ff */
[----:B------:R-:W-:-:S02]  /*3330*/  R2UR UR12, R12 ;  /* 0x000000000c0c72ca */ /* 0x000fc400000e0000 */
[----:B--2---:R-:W-:Y:S02]  /*3340*/  CS2R R2, SRZ ;  /* 0x0000000000027805 */ /* 0x004fe4000001ff00 */
[----:B------:R-:W-:Y:S01]  /*3350*/  R2UR UR11, R10 ;  /* 0x000000000a0b72ca */ /* 0x000fe200000e0000 */
[----:B------:R-:W-:Y:S01]  /*3360*/  UMOV UR19, URZ ;  /* 0x000000ff00137c82 */ /* 0x000fe20008000000 */
[----:B------:R-:W-:Y:S01]  /*3370*/  UMOV UR18, URZ ;  /* 0x000000ff00127c82 */ /* 0x000fe20008000000 */
[----:B---3--:R-:W-:Y:S01]  /*3380*/  ULEA UR7, UR7, UR6, 0x18 ;  /* 0x0000000607077291 */ /* 0x008fe2000f8ec0ff */
[----:B------:R-:W-:Y:S01]  /*3390*/  UMOV UR17, URZ ;  /* 0x000000ff00117c82 */ /* 0x000fe20008000000 */
[----:B------:R-:W-:Y:S02]  /*33a0*/  UISETP.NE.AND UP2, UPT, UR5, URZ, UPT ;  /* 0x000000ff0500728c */ /* 0x000fe4000bf45270 */
[----:B------:R-:W-:Y:S02]  /*33b0*/  UIADD3 UR13, UPT, UPT, UR7, 0x10800, URZ ;  /* 0x00010800070d7890 */ /* 0x000fe4000fffe0ff */
[----:B------:R-:W-:-:S03]  /*33c0*/  UIADD3 UR14, UPT, UPT, UR7, 0x24800, URZ ;  /* 0x00024800070e7890 */ /* 0x000fc6000fffe0ff */
[----:B------:R-:W1:Y:S01]  /*33d0*/  LDS R0, [UR7+0x130] ;  /* 0x00013007ff007984 */ /* 0x000e620008000800 */
[----:B----4-:R-:W-:Y:S02]  /*33e0*/  UIADD3 UR8, UPT, UPT, UR8, 0x3f, URZ ;  /* 0x0000003f08087890 */ /* 0x010fe4000fffe0ff */
[----:B------:R-:W-:Y:S02]  /*33f0*/  USHF.R.U32.HI UR13, URZ, 0x4, UR13 ;  /* 0x00000004ff0d7899 */ /* 0x000fe4000801160d */
[----:B------:R-:W-:Y:S02]  /*3400*/  USHF.R.S32.HI UR6, URZ, 0x1f, UR8 ;  /* 0x0000001fff067899 */ /* 0x000fe40008011408 */
[----:B------:R-:W-:Y:S02]  /*3410*/  USHF.R.U32.HI UR14, URZ, 0x4, UR14 ;  /* 0x00000004ff0e7899 */ /* 0x000fe4000801160e */
[----:B------:R-:W-:Y:S02]  /*3420*/  ULEA.HI UR6, UR6, UR8, URZ, 0x6 ;  /* 0x0000000806067291 */ /* 0x000fe4000f8f30ff */
[----:B------:R-:W-:-:S02]  /*3430*/  ULOP3.LUT UR13, UR13, 0x3fff, URZ, 0xc0, !UPT ;  /* 0x00003fff0d0d7892 */ /* 0x000fc4000f8ec0ff */
[----:B------:R-:W-:Y:S02]  /*3440*/  USHF.R.S32.HI UR6, URZ, 0x6, UR6 ;  /* 0x00000006ff067899 */ /* 0x000fe40008011406 */
[----:B------:R-:W-:Y:S02]  /*3450*/  ULOP3.LUT UR14, UR14, 0x3fff, URZ, 0xc0, !UPT ;  /* 0x00003fff0e0e7892 */ /* 0x000fe4000f8ec0ff */
[----:B------:R-:W-:Y:S01]  /*3460*/  UISETP.LT.AND UP0, UPT, UR6, 0x1, UPT ;  /* 0x000000010600788c */ /* 0x000fe2000bf01270 */
[----:B------:R-:W-:Y:S01]  /*3470*/  UMOV UR28, 0x0 ;  /* 0x00000000001c7882 */ /* 0x000fe20000000000 */
[----:B------:R-:W-:Y:S01]  /*3480*/  UMOV UR29, 0x10400490 ;  /* 0x10400490001d7882 */ /* 0x000fe20000000000 */
[----:B------:R-:W-:Y:S02]  /*3490*/  ULOP3.LUT UR13, UR13, 0x10000, URZ, 0xfc, !UPT ;  /* 0x000100000d0d7892 */ /* 0x000fe4000f8efcff */
[----:B------:R-:W-:Y:S02]  /*34a0*/  ULOP3.LUT UR14, UR14, 0x10000, URZ, 0xfc, !UPT ;  /* 0x000100000e0e7892 */ /* 0x000fe4000f8efcff */
[----:B------:R-:W-:Y:S01]  /*34b0*/  USEL UR20, UR6, 0x1, !UP0 ;  /* 0x0000000106147887 */ /* 0x000fe2000c000000 */
[----:B------:R-:W-:Y:S01]  /*34c0*/  UMOV UR26, 0x0 ;  /* 0x00000000001a7882 */ /* 0x000fe20000000000 */
[----:B------:R-:W-:Y:S01]  /*34d0*/  UMOV UR27, 0x10400490 ;  /* 0x10400490001b7882 */ /* 0x000fe20000000000 */
[----:B------:R-:W-:Y:S01]  /*34e0*/  UMOV UR24, 0x0 ;  /* 0x0000000000187882 */ /* 0x000fe20000000000 */
[----:B------:R-:W-:Y:S01]  /*34f0*/  UMOV UR25, 0x10400490 ;  /* 0x1040049000197882 */ /* 0x000fe20000000000 */
[----:B------:R-:W-:Y:S01]  /*3500*/  UMOV UR22, 0x0 ;  /* 0x0000000000167882 */ /* 0x000fe20000000000 */
[----:B------:R-:W-:Y:S01]  /*3510*/  UMOV UR23, 0x10400490 ;  /* 0x1040049000177882 */ /* 0x000fe20000000000 */
[----:B-1----:R-:W-:-:S15]  /*3520*/  R2UR UR21, R0 ;  /* 0x00000000001572ca */ /* 0x002fde00000e0000 */
.L_x_75:
[C---:B------:R-:W-:Y:S02]  /*3530*/  LEA R0, R8.reuse, UR7, 0x3 ;  /* 0x0000000708007c11 */ /* 0x040fe4000f8e18ff */
[----:B------:R-:W-:Y:S02]  /*3540*/  SHF.L.U32 R5, R3, 0x1f, RZ ;  /* 0x0000001f03057819 */ /* 0x000fe400000006ff */
[----:B------:R-:W-:Y:S02]  /*3550*/  LEA R4, R8, UR7, 0x4 ;  /* 0x0000000708047c11 */ /* 0x000fe4000f8e20ff */
[----:B------:R-:W1:Y:S02]  /*3560*/  SYNCS.PHASECHK.TRANS64.TRYWAIT P0, [R0+URZ+0xa0], R5 ;  /* 0x0000a005000075a7 */ /* 0x000e6400080011ff */
[----:B-1-34-:R-:W-:Y:S05]  /*3570*/  @!P0 BRA `(.L_x_68) ;  /* 0x0000008400a08947 */ /* 0x01afea0003800000 */
.L_x_170:
[----:B-1----:R-:W1:Y:S01]  /*3580*/  LDS.128 R4, [R4+0x110] ;  /* 0x0001100004047984 */ /* 0x002e620000000c00 */
[----:B------:R-:W-:Y:S02]  /*3590*/  VIADD R0, R0, 0xb0 ;  /* 0x000000b000007836 */ /* 0x000fe40000000000 */
[----:B------:R-:W-:Y:S01]  /*35a0*/  VIADD R8, R8, 0x1 ;  /* 0x0000000108087836 */ /* 0x000fe20000000000 */
[----:B------:R-:W-:Y:S01]  /*35b0*/  @!PT LDS RZ, [RZ] ;  /* 0x00000000fffff984 */ /* 0x000fe20000000800 */
[----:B------:R-:W-:Y:S01]  /*35c0*/  @!PT LDS RZ, [RZ] ;  /* 0x00000000fffff984 */ /* 0x000fe20000000800 */
[----:B------:R-:W-:Y:S01]  /*35d0*/  @!PT LDS RZ, [RZ] ;  /* 0x00000000fffff984 */ /* 0x000fe20000000800 */
[----:B------:R-:W-:Y:S01]  /*35e0*/  @!PT LDS RZ, [RZ] ;  /* 0x00000000fffff984 */ /* 0x000fe20000000800 */
[----:B------:R2:W-:Y:S06]  /*35f0*/  MEMBAR.ALL.CTA ;  /* 0x0000000000007992 */ /* 0x0005ec0000008000 */
[----:B--2---:R-:W2:Y:S01]  /*3600*/  FENCE.VIEW.ASYNC.S ;  /* 0x00000000000073c6 */ /* 0x004ea20000000000 */
[----:B------:R-:W-:-:S04]  /*3610*/  PRMT R0, RZ, 0x654, R0 ;  /* 0x00000654ff007816 */ /* 0x000fc80000000000 */
[----:B--2---:R2:W-:Y:S01]  /*3620*/  SYNCS.ARRIVE.TRANS64.RED.A1T0 RZ, [R0+URZ], RZ ;  /* 0x000000ff00ff79a7 */ /* 0x0045e200081004ff */
[----:B-1----:R-:W-:Y:S01]  /*3630*/  LOP3.LUT P1, RZ, R6, 0x1, RZ, 0xc0, !PT ;  /* 0x0000000106ff7812 */ /* 0x002fe2000782c0ff */
[----:B--2---:R-:W-:-:S12]  /*3640*/  BRA.U UP2, `(.L_x_69) ;  /* 0x0000000502087547 */ /* 0x004fd8000b800000 */
[----:B------:R-:W1:Y:S01]  /*3650*/  LDCU UR8, c[0x0][0x38c] ;  /* 0x00007180ff0877ac */ /* 0x000e620008000800 */
[----:B------:R-:W-:Y:S02]  /*3660*/  PLOP3.LUT P2, PT, PT, PT, PT, 0x80, 0x8 ;  /* 0x000000000008781c */ /* 0x000fe40003f4f070 */
[----:B------:R-:W-:Y:S01]  /*3670*/  SHF.L.U32 R5, R9, 0x1f, RZ ;  /* 0x0000001f09057819 */ /* 0x000fe200000006ff */
[----:B------:R-:W-:Y:S02]  /*3680*/  ULEA UR9, UR19, UR7, 0x3 ;  /* 0x0000000713097291 */ /* 0x000fe4000f8e18ff */
[----:B------:R-:W-:Y:S02]  /*3690*/  ULEA UR10, UR19, UR21, 0x8 ;  /* 0x00000015130a7291 */ /* 0x000fe4000f8e40ff */
[----:B-1----:R-:W-:-:S06]  /*36a0*/  UISETP.GE.AND UP0, UPT, UR8, 0x1, UPT ;  /* 0x000000010800788c */ /* 0x002fcc000bf06270 */
[----:B------:R-:W-:-:S05]  /*36b0*/  PLOP3.LUT P0, PT, PT, PT, UP0, 0x80, 0x8 ;  /* 0x000000000008781c */ /* 0x000fca0003f0f008 */
[----:B------:R-:W-:-:S08]  /*36c0*/  @UP0 ULEA UR8, UR18, UR7, 0x3 ;  /* 0x0000000712080291 */ /* 0x000fd0000f8e18ff */
[----:B------:R-:W-:-:S04]  /*36d0*/  @P0 SHF.L.U32 R0, R2, 0x1f, RZ ;  /* 0x0000001f02000819 */ /* 0x000fc800000006ff */
[----:B------:R1:W2:Y:S01]  /*36e0*/  @P0 SYNCS.PHASECHK.TRANS64.TRYWAIT P2, [UR8], R0 ;  /* 0x00000000ff0005a7 */ /* 0x0002a20008041108 */
[----:B------:R-:W3:Y:S02]  /*36f0*/  SYNCS.PHASECHK.TRANS64.TRYWAIT P0, [UR9+0xd0], R5 ;  /* 0x0000d005ff0075a7 */ /* 0x000ee40008001109 */
[----:B-123--:R-:W-:Y:S05]  /*3700*/  @!P0 BRA `(.L_x_70) ;  /* 0x0000008400508947 */ /* 0x00efea0003800000 */
.L_x_172:
[----:B------:R-:W-:Y:S01]  /*3710*/  UMOV UR16, UR17 ;  /* 0x0000001100107c82 */ /* 0x000fe20008000000 */
[----:B------:R-:W-:Y:S05]  /*3720*/  BRA.U !UP0, `(.L_x_71) ;  /* 0x0000000108c07547 */ /* 0x000fea000b800000 */
[----:B------:R-:W-:Y:S02]  /*3730*/  UIADD3 UR16, UPT, UPT, UR20, UR17, URZ ;  /* 0x0000001114107290 */ /* 0x000fe4000fffe0ff */
[----:B------:R-:W-:Y:S01]  /*3740*/  UPLOP3.LUT UP3, UPT, UPT, UPT, UPT, 0x40, 0x4 ;  /* 0x000000000004789c */ /* 0x000fe20003f6e870 */
[----:B------:R-:W-:Y:S01]  /*3750*/  UMOV UR15, UR6 ;  /* 0x00000006000f7c82 */ /* 0x000fe20008000000 */
[----:B------:R-:W-:-:S09]  /*3760*/  UMOV UR46, UR18 ;  /* 0x00000012002e7c82 */ /* 0x000fd20008000000 */
.L_x_74:
[----:B--2---:R-:W-:Y:S01]  /*3770*/  ULEA UR8, UR46, UR7, 0x3 ;  /* 0x000000072e087291 */ /* 0x004fe2000f8e18ff */
[----:B---3--:R-:W-:Y:S11]  /*3780*/  @P2 BRA `(.L_x_72) ;  /* 0x00000000000c2947 */ /* 0x008ff60003800000 */
[----:B-1----:R-:W-:Y:S04]  /*3790*/  SHF.L.U32 R5, R2, 0x1f, RZ ;  /* 0x0000001f02057819 */ /* 0x002fe800000006ff */
[----:B------:R-:W1:Y:S02]  /*37a0*/  SYNCS.PHASECHK.TRANS64.TRYWAIT P0, [UR8], R5 ;  /* 0x00000005ff0075a7 */ /* 0x000e640008001108 */
[----:B-1----:R-:W-:Y:S05]  /*37b0*/  @!P0 BRA `(.L_x_73) ;  /* 0x00000084003c8947 */ /* 0x002fea0003800000 */
.L_x_72:
[----:B------:R-:W-:Y:S01]  /*37c0*/  UISETP.NE.AND UP0, UPT, UR15, 0x1, UPT ;  /* 0x000000010f00788c */ /* 0x000fe2000bf05270 */
[----:B------:R-:W-:Y:S01]  /*37d0*/  PLOP3.LUT P2, PT, PT, PT, PT, 0x80, 0x8 ;  /* 0x000000000008781c */ /* 0x000fe20003f4f070 */
[----:B------:R-:W-:Y:S02]  /*37e0*/  UIADD3 UR18, UPT, UPT, UR46, 0x1, URZ ;  /* 0x000000012e127890 */ /* 0x000fe4000fffe0ff */
[----:B------:R-:W-:Y:S02]  /*37f0*/  ULEA UR32, UR46, UR14, 0xa ;  /* 0x0000000e2e207291 */ /* 0x000fe4000f8e50ff */
[----:B------:R-:W-:Y:S01]  /*3800*/  UISETP.NE.AND UP1, UPT, UR18, 0x5, UPT ;  /* 0x000000051200788c */ /* 0x000fe2000bf25270 */
[----:B------:R-:W-:Y:S01]  /*3810*/  PLOP3.LUT P0, PT, PT, PT, UP0, 0x80, 0x8 ;  /* 0x000000000008781c */ /* 0x000fe20003f0f008 */
[----:B------:R-:W-:Y:S02]  /*3820*/  UIADD3 UR44, UPT, UPT, UR32, 0x2, URZ ;  /* 0x00000002202c7890 */ /* 0x000fe4000fffe0ff */
[----:B------:R-:W-:Y:S02]  /*3830*/  USEL UR31, URZ, 0x1, UP1 ;  /* 0x00000001ff1f7887 */ /* 0x000fe40008800000 */
[----:B------:R-:W-:Y:S02]  /*3840*/  USEL UR18, UR18, URZ, UP1 ;  /* 0x000000ff12127287 */ /* 0x000fe40008800000 */
[----:B------:R-:W-:Y:S02]  /*3850*/  UIADD3 UR40, UPT, UPT, UR32, 0x4, URZ ;  /* 0x0000000420287890 */ /* 0x000fe4000fffe0ff */
[----:B------:R-:W-:Y:S01]  /*3860*/  @UP0 ULEA UR30, UR18, UR7, 0x3 ;  /* 0x00000007121e0291 */ /* 0x000fe2000f8e18ff */
[----:B------:R-:W-:Y:S01]  /*3870*/  LOP3.LUT R2, R2, UR31, RZ, 0x3c, !PT ;  /* 0x0000001f02027c12 */ /* 0x000fe2000f8e3cff */
[----:B------:R-:W-:Y:S02]  /*3880*/  UIADD3 UR36, UPT, UPT, UR32, 0x6, URZ ;  /* 0x0000000620247890 */ /* 0x000fe4000fffe0ff */
[----:B------:R-:W-:Y:S01]  /*3890*/  UIADD3 UR8, UPT, UPT, UR8, 0x28, URZ ;  /* 0x0000002808087890 */ /* 0x000fe2000fffe0ff */
[----:B-1----:R-:W-:Y:S01]  /*38a0*/  @P0 SHF.L.U32 R0, R2, 0x1f, RZ ;  /* 0x0000001f02000819 */ /* 0x002fe200000006ff */
[----:B------:R-:W-:Y:S02]  /*38b0*/  UIADD3 UR17, UPT, UPT, UR17, 0x1, URZ ;  /* 0x0000000111117890 */ /* 0x000fe4000fffe0ff */
[----:B------:R-:W-:Y:S01]  /*38c0*/  UIADD3 UR15, UPT, UPT, UR15, -0x1, URZ ;  /* 0xffffffff0f0f7890 */ /* 0x000fe2000fffe0ff */
[----:B------:R2:W3:Y:S01]  /*38d0*/  @P0 SYNCS.PHASECHK.TRANS64.TRYWAIT P2, [UR30], R0 ;  /* 0x00000000ff0005a7 */ /* 0x0004e2000804111e */
[----:B------:R-:W-:Y:S02]  /*38e0*/  ULEA UR30, UR46, UR13, 0xa ;  /* 0x0000000d2e1e7291 */ /* 0x000fe4000f8e50ff */
[----:B------:R-:W-:Y:S02]  /*38f0*/  UISETP.NE.AND UP0, UPT, UR17, UR16, UPT ;  /* 0x000000101100728c */ /* 0x000fe4000bf05270 */
[----:B------:R-:W-:Y:S02]  /*3900*/  UIADD3 UR42, UPT, UPT, UR30, 0x2, URZ ;  /* 0x000000021e2a7890 */ /* 0x000fe4000fffe0ff */
[----:B------:R-:W-:Y:S02]  /*3910*/  UIADD3 UR38, UPT, UPT, UR30, 0x4, URZ ;  /* 0x000000041e267890 */ /* 0x000fe4000fffe0ff */
[----:B------:R-:W-:Y:S01]  /*3920*/  UIADD3 UR34, UPT, UPT, UR30, 0x6, URZ ;  /* 0x000000061e227890 */ /* 0x000fe2000fffe0ff */
[----:B------:R-:W-:Y:S01]  /*3930*/  UMOV UR33, 0x40004040 ;  /* 0x4000404000217882 */ /* 0x000fe20000000000 */
[----:B------:R-:W-:Y:S01]  /*3940*/  UMOV UR31, 0x40004040 ;  /* 0x40004040001f7882 */ /* 0x000fe20000000000 */
[----:B------:R-:W-:Y:S01]  /*3950*/  UMOV UR45, 0x40004040 ;  /* 0x40004040002d7882 */ /* 0x000fe20000000000 */
[----:B------:R2:W-:Y:S01]  /*3960*/  UTCHMMA.2CTA gdesc[UR30], gdesc[UR32], tmem[UR10], tmem[UR28], idesc[UR29], UP3 ;  /* 0x00ff1c201e0075ea */ /* 0x0005e20009a0000a */
[----:B------:R-:W-:Y:S01]  /*3970*/  UPLOP3.LUT UP3, UPT, UPT, UPT, UPT, 0x80, 0x8 ;  /* 0x000000000008789c */ /* 0x000fe20003f6f070 */
[----:B------:R-:W-:Y:S01]  /*3980*/  UMOV UR43, 0x40004040 ;  /* 0x40004040002b7882 */ /* 0x000fe20000000000 */
[----:B------:R-:W-:Y:S01]  /*3990*/  UMOV UR41, 0x40004040 ;  /* 0x4000404000297882 */ /* 0x000fe20000000000 */
[----:B------:R2:W-:Y:S01]  /*39a0*/  UTCHMMA.2CTA gdesc[UR42], gdesc[UR44], tmem[UR10], tmem[UR26], idesc[UR27], UPT ;  /* 0x00ff1a2c2a0075ea */ /* 0x0005e2000ba0000a */
[----:B------:R-:W-:Y:S01]  /*39b0*/  UMOV UR39, 0x40004040 ;  /* 0x4000404000277882 */ /* 0x000fe20000000000 */
[----:B------:R-:W-:Y:S01]  /*39c0*/  UMOV UR37, 0x40004040 ;  /* 0x4000404000257882 */ /* 0x000fe20000000000 */
[----:B------:R-:W-:Y:S01]  /*39d0*/  UMOV UR35, 0x40004040 ;  /* 0x4000404000237882 */ /* 0x000fe20000000000 */
[----:B------:R2:W-:Y:S01]  /*39e0*/  UTCHMMA.2CTA gdesc[UR38], gdesc[UR40], tmem[UR10], tmem[UR24], idesc[UR25], UPT ;  /* 0x00ff1828260075ea */ /* 0x0005e2000ba0000a */
[----:B------:R2:W-:Y:S01]  /*39f0*/  UTCHMMA.2CTA gdesc[UR34], gdesc[UR36], tmem[UR10], tmem[UR22], idesc[UR23], UPT ;  /* 0x00ff1624220075ea */ /* 0x0005e2000ba0000a */
[----:B------:R2:W-:Y:S01]  /*3a00*/  UTCBAR.2CTA.MULTICAST [UR8], URZ, UR12 ;  /* 0x000000ff080073e9 */ /* 0x0005e2000820080c */
[----:B------:R-:W-:Y:S01]  /*3a10*/  UMOV UR46, UR18 ;  /* 0x00000012002e7c82 */ /* 0x000fe20008000000 */
[----:B------:R-:W-:Y:S05]  /*3a20*/  BRA.U UP0, `(.L_x_74) ;  /* 0xfffffffd00507547 */ /* 0x000fea000b83ffff */
.L_x_71:
[----:B------:R-:W-:Y:S01]  /*3a30*/  UIADD3 UR9, UPT, UPT, UR9, 0xc0, URZ ;  /* 0x000000c009097890 */ /* 0x000fe2000fffe0ff */
[----:B------:R-:W-:-:S08]  /*3a40*/  UMOV UR17, UR16 ;  /* 0x0000001000117c82 */ /* 0x000fd00008000000 */
[----:B------:R4:W-:Y:S01]  /*3a50*/  UTCBAR.2CTA.MULTICAST [UR9], URZ, UR11 ;  /* 0x000000ff090073e9 */ /* 0x0009e2000820080b */
[----:B------:R-:W-:Y:S02]  /*3a60*/  NOP ;  /* 0x0000000000007918 */ /* 0x000fe40000000000 */
.L_x_69:
[----:B------:R-:W-:Y:S01]  /*3a70*/  UIADD3 UR19, UPT, UPT, UR19, 0x1, URZ ;  /* 0x0000000113137890 */ /* 0x000fe2000fffe0ff */
[----:B------:R-:W-:-:S03]  /*3a80*/  ISETP.NE.AND P0, PT, R8, 0x2, PT ;  /* 0x000000020800780c */ /* 0x000fc60003f05270 */
[----:B------:R-:W-:Y:S01]  /*3a90*/  UISETP.NE.AND UP0, UPT, UR19, 0x2, UPT ;  /* 0x000000021300788c */ /* 0x000fe2000bf05270 */
[----:B-12---:R-:W-:Y:S02]  /*3aa0*/  SEL R0, RZ, 0x1, P0 ;  /* 0x00000001ff007807 */ /* 0x006fe40000000000 */
[----:B------:R-:W-:Y:S01]  /*3ab0*/  SEL R8, R8, RZ, P0 ;  /* 0x000000ff08087207 */ /* 0x000fe20000000000 */
[----:B------:R-:W-:Y:S01]  /*3ac0*/  USEL UR8, URZ, 0x1, UP0 ;  /* 0x00000001ff087887 */ /* 0x000fe20008000000 */
[----:B------:R-:W-:Y:S01]  /*3ad0*/  LOP3.LUT R3, R3, R0, RZ, 0x3c, !PT ;  /* 0x0000000003037212 */ /* 0x000fe200078e3cff */
[----:B------:R-:W-:-:S04]  /*3ae0*/  USEL UR19, UR19, URZ, UP0 ;  /* 0x000000ff13137287 */ /* 0x000fc80008000000 */
[----:B------:R-:W-:Y:S01]  /*3af0*/  LOP3.LUT R9, R9, UR8, RZ, 0x3c, !PT ;  /* 0x0000000809097c12 */ /* 0x000fe2000f8e3cff */
[----:B------:R-:W-:Y:S07]  /*3b00*/  @P1 BRA `(.L_x_75) ;  /* 0xfffffff800881947 */ /* 0x000fee000383ffff */
[----:B------:R-:W1:Y:S01]  /*3b10*/  S2UR UR6, SR_CgaCtaId ;  /* 0x00000000000679c3 */ /* 0x000e620000008800 */
[----:B------:R-:W-:Y:S01]  /*3b20*/  ELECT P0, URZ, PT ;  /* 0x0000000000ff782f */ /* 0x000fe20003800000 */
[----:B------:R-:W-:Y:S01]  /*3b30*/  HFMA2 R0, -RZ, RZ, 0, 5.9604644775390625e-08 ;  /* 0x00000001ff007431 */ /* 0x000fe200000001ff */
[----:B------:R-:W-:-:S05]  /*3b40*/  UMOV UR8, 0x40 ;  /* 0x0000004000087882 */ /* 0x000fca0000000000 */
[----:B------:R-:W-:Y:S01]  /*3b50*/  UVIRTCOUNT.DEALLOC.SMPOOL 0x80 ;  /* 0x000000800000784c */ /* 0x000fe20000000000 */
[----:B------:R-:W-:Y:S02]  /*3b60*/  UISETP.NE.AND UP0, UPT, UR5, URZ, UPT ;  /* 0x000000ff0500728c */ /* 0x000fe4000bf05270 */
[----:B-1----:R-:W-:-:S09]  /*3b70*/  ULEA UR6, UR6, UR8, 0x18 ;  /* 0x0000000806067291 */ /* 0x002fd2000f8ec0ff */
[----:B------:R1:W-:Y:S01]  /*3b80*/  @P0 STS.U8 [UR6+0x1c], R0 ;  /* 0x00001c00ff000988 */ /* 0x0003e20008000006 */
[----:B------:R-:W-:Y:S05]  /*3b90*/  BRA.U UP0, `(.L_x_76) ;  /* 0x0000000100587547 */ /* 0x000fea000b800000 */
[----:B------:R-:W-:Y:S01]  /*3ba0*/  UIADD3 UR8, UPT, UPT, UR7, 0xd0, URZ ;  /* 0x000000d007087890 */ /* 0x000fe2000fffe0ff */
[----:B------:R-:W-:-:S03]  /*3bb0*/  SHF.L.U32 R3, R9, 0x1f, RZ ;  /* 0x0000001f09037819 */ /* 0x000fc600000006ff */
[----:B------:R-:W-:-:S09]  /*3bc0*/  ULEA UR5, UR19, UR8, 0x3 ;  /* 0x0000000813057291 */ /* 0x000fd2000f8e18ff */
[----:B------:R-:W2:Y:S02]  /*3bd0*/  SYNCS.PHASECHK.TRANS64.TRYWAIT P0, [UR5], R3 ;  /* 0x00000003ff0075a7 */ /* 0x000ea40008001105 */
[----:B--2---:R-:W-:Y:S05]  /*3be0*/  @!P0 BRA `(.L_x_77) ;  /* 0x0000008000488947 */ /* 0x004fea0003800000 */
.L_x_175:
[----:B----4-:R-:W-:-:S04]  /*3bf0*/  UIADD3 UR9, UPT, UPT, UR19, 0x1, URZ ;  /* 0x0000000113097890 */ /* 0x010fc8000fffe0ff */
[----:B------:R-:W-:-:S04]  /*3c00*/  UISETP.NE.AND UP1, UPT, UR9, 0x2, UPT ;  /* 0x000000020900788c */ /* 0x000fc8000bf25270 */
[----:B------:R-:W-:Y:S02]  /*3c10*/  USEL UR5, URZ, 0x1, UP1 ;  /* 0x00000001ff057887 */ /* 0x000fe40008800000 */
[----:B------:R-:W-:-:S04]  /*3c20*/  USEL UR9, UR9, URZ, UP1 ;  /* 0x000000ff09097287 */ /* 0x000fc80008800000 */
[----:B------:R-:W-:Y:S01]  /*3c30*/  ULEA UR9, UR9, UR8, 0x3 ;  /* 0x0000000809097291 */ /* 0x000fe2000f8e18ff */
[----:B-1----:R-:W-:-:S04]  /*3c40*/  LOP3.LUT R3, R9, UR5, RZ, 0x3c, !PT ;  /* 0x0000000509037c12 */ /* 0x002fc8000f8e3cff */
[----:B------:R-:W-:Y:S01]  /*3c50*/  SHF.L.U32 R3, R3, 0x1f, RZ ;  /* 0x0000001f03037819 */ /* 0x000fe200000006ff */
[----:B------:R-:W-:-:S04]  /*3c60*/  IMAD.U32 R0, RZ, RZ, UR9 ;  /* 0x00000009ff007e24 */ /* 0x000fc8000f8e00ff */
[----:B------:R1:W2:Y:S03]  /*3c70*/  SYNCS.PHASECHK.TRANS64.TRYWAIT P0, [R0+URZ], R3 ;  /* 0x00000003000075a7 */ /* 0x0002a600080011ff */
[----:B--2---:R-:W-:Y:S05]  /*3c80*/  @!P0 NANOSLEEP.SYNCS 0x989680 ;  /* 0x009896800000895d */ /* 0x004fea0003900000 */
[----:B------:R-:W2:Y:S02]  /*3c90*/  @!P0 SYNCS.PHASECHK.TRANS64 P0, [R0+URZ], R3 ;  /* 0x00000003000085a7 */ /* 0x000ea400080010ff */
[----:B--2---:R-:W-:Y:S05]  /*3ca0*/  @P0 BRA `(.L_x_78) ;  /* 0x0000000000200947 */ /* 0x004fea0003800000 */
.L_x_79:
[----:B--2---:R2:W4:Y:S02]  /*3cb0*/  SYNCS.PHASECHK.TRANS64.TRYWAIT P0, [R0+URZ], R3 ;  /* 0x00000003000075a7 */ /* 0x00452400080011ff */
[----:B----4-:R-:W-:Y:S05]  /*3cc0*/  @!P0 NANOSLEEP.SYNCS 0x989680 ;  /* 0x009896800000895d */ /* 0x010fea0003900000 */
[----:B------:R-:W4:Y:S02]  /*3cd0*/  @!P0 SYNCS.PHASECHK.TRANS64 P0, [R0+URZ], R3 ;  /* 0x00000003000085a7 */ /* 0x000f2400080010ff */
[----:B----4-:R-:W-:Y:S05]  /*3ce0*/  @!P0 BRA `(.L_x_79) ;  /* 0xfffffffc00f08947 */ /* 0x010fea000383ffff */
[----:B------:R-:W-:Y:S05]  /*3cf0*/  BRA `(.L_x_78) ;  /* 0x00000000000c7947 */ /* 0x000fea0003800000 */
.L_x_76:
[----:B------:R-:W-:-:S04]  /*3d00*/  UIADD3 UR5, UPT, UPT, UR7, 0x100, URZ ;  /* 0x0000010007057890 */ /* 0x000fc8000fffe0ff */
[----:B------:R-:W-:-:S09]  /*3d10*/  UPRMT UR5, UR4, 0x654, UR5 ;  /* 0x0000065404057896 */ /* 0x000fd20008000005 */
[----:B------:R-:W-:Y:S03]  /*3d20*/  SYNCS.ARRIVE.TRANS64.RED.A1T0 RZ, [UR5], RZ ;  /* 0x000000ffffff79a7 */ /* 0x000fe60008100405 */
.L_x_78:
[----:B-12---:R-:W-:Y:S01]  /*3d30*/  SHF.L.U32 R3, RZ, 0x1f, RZ ;  /* 0x0000001fff037819 */ /* 0x006fe200000006ff */
[----:B------:R-:W-:Y:S01]  /*3d40*/  UIADD3 UR5, UPT, UPT, UR7, 0x100, URZ ;  /* 0x0000010007057890 */ /* 0x000fe2000fffe0ff */
[----:B------:R-:W-:Y:S02]  /*3d50*/  PLOP3.LUT P0, PT, PT, PT, UP0, 0x80, 0x8 ;  /* 0x000000000008781c */ /* 0x000fe40003f0f008 */
[----:B------:R-:W1:Y:S02]  /*3d60*/  SYNCS.PHASECHK.TRANS64.TRYWAIT P1, [UR7+0x100], R3 ;  /* 0x00010003ff0075a7 */ /* 0x000e640008021107 */
[----:B-1----:R-:W-:Y:S09]  /*3d70*/  @!P1 BRA `(.L_x_80) ;  /* 0x0000007c00fc9947 */ /* 0x002ff20003800000 */
.L_x_177:
[----:B------:R-:W-:Y:S01]  /*3d80*/  @!UP0 UPRMT UR5, UR4, 0x654, UR5 ;  /* 0x0000065404058896 */ /* 0x000fe20008000005 */
[----:B------:R-:W-:Y:S02]  /*3d90*/  UMOV UR8, 0xffff ;  /* 0x0000ffff00087882 */ /* 0x000fe40000000000 */
[----:B------:R-:W-:-:S06]  /*3da0*/  UMOV UR4, 0x1 ;  /* 0x0000000100047882 */ /* 0x000fcc0000000000 */
[----:B------:R-:W-:Y:S01]  /*3db0*/  @!P0 SYNCS.ARRIVE.TRANS64.RED.A1T0 RZ, [UR5], RZ ;  /* 0x000000ffffff89a7 */ /* 0x000fe20008100405 */
[----:B------:R-:W-:Y:S01]  /*3dc0*/  NOP ;  /* 0x0000000000007918 */ /* 0x000fe20000000000 */
[----:B-1----:R-:W1:Y:S01]  /*3dd0*/  LDS R0, [UR6+0x14] ;  /* 0x00001406ff007984 */ /* 0x002e620008000800 */
[----:B------:R-:W-:-:S04]  /*3de0*/  ULOP3.LUT UR5, UR21, 0xffff, URZ, 0xc0, !UPT ;  /* 0x0000ffff15057892 */ /* 0x000fc8000f8ec0ff */
[----:B------:R-:W-:-:S04]  /*3df0*/  USHF.R.U32.HI UR5, URZ, 0x5, UR5 ;  /* 0x00000005ff057899 */ /* 0x000fc80008011605 */
[----:B------:R-:W-:Y:S02]  /*3e00*/  USHF.L.U32 UR8, UR8, UR5, URZ ;  /* 0x0000000508087299 */ /* 0x000fe400080006ff */
[----:B------:R-:W-:-:S04]  /*3e10*/  USHF.L.U32 UR4, UR4, UR5, URZ ;  /* 0x0000000504047299 */ /* 0x000fc800080006ff */
[----:B-1----:R-:W-:-:S04]  /*3e20*/  LOP3.LUT R0, R0, UR8, RZ, 0xc0, !PT ;  /* 0x0000000800007c12 */ /* 0x002fc8000f8ec0ff */
[----:B------:R-:W-:-:S13]  /*3e30*/  ISETP.NE.AND P0, PT, R0, UR8, PT ;  /* 0x0000000800007c0c */ /* 0x000fda000bf05270 */
[----:B------:R-:W-:Y:S05]  /*3e40*/  @P0 BRA `(.L_x_81) ;  /* 0x0000000000580947 */ /* 0x000fea0003800000 */
[----:B------:R-:W1:Y:S02]  /*3e50*/  LDS R0, [UR6+0x18] ;  /* 0x00001806ff007984 */ /* 0x000e640008000800 */
[----:B-1----:R-:W-:-:S04]  /*3e60*/  LOP3.LUT R0, R0, UR4, RZ, 0xc0, !PT ;  /* 0x0000000400007c12 */ /* 0x002fc8000f8ec0ff */
[----:B------:R-:W-:-:S13]  /*3e70*/  ISETP.NE.AND P0, PT, R0, UR4, PT ;  /* 0x0000000400007c0c */ /* 0x000fda000bf05270 */
[----:B------:R-:W-:Y:S05]  /*3e80*/  @P0 BRA `(.L_x_82) ;  /* 0x00000000003c0947 */ /* 0x000fea0003800000 */
[----:B------:R-:W1:Y:S01]  /*3e90*/  S2R R2, SR_LANEID ;  /* 0x0000000000027919 */ /* 0x000e620000000000 */
[----:B------:R-:W-:Y:S01]  /*3ea0*/  ULOP3.LUT UR8, URZ, UR8, URZ, 0x33, !UPT ;  /* 0x00000008ff087292 */ /* 0x000fe2000f8e33ff */
[----:B------:R-:W-:Y:S01]  /*3eb0*/  LOP3.LUT R4, RZ, UR4, RZ, 0x33, !PT ;  /* 0x00000004ff047c12 */ /* 0x000fe2000f8e33ff */
[----:B------:R-:W-:Y:S02]  /*3ec0*/  VOTEU.ANY UR7, UPT, PT ;  /* 0x0000000000077886 */ /* 0x000fe400038e0100 */
[----:B------:R-:W-:Y:S01]  /*3ed0*/  UFLO.U32 UR7, UR7 ;  /* 0x00000007000772bd */ /* 0x000fe200080e0000 */
[----:B------:R-:W2:Y:S01]  /*3ee0*/  REDUX UR4, R4 ;  /* 0x00000000040473c4 */ /* 0x000ea20000000000 */
[----:B------:R-:W-:-:S06]  /*3ef0*/  IMAD.U32 R0, RZ, RZ, UR8 ;  /* 0x00000008ff007e24 */ /* 0x000fcc000f8e00ff */
[----:B------:R1:W-:Y:S01]  /*3f00*/  UTCATOMSWS.AND URZ, UR8 ;  /* 0x0000000800ff79e3 */ /* 0x0003e20008000000 */
[----:B------:R-:W3:Y:S01]  /*3f10*/  REDUX UR5, R0 ;  /* 0x00000000000573c4 */ /* 0x000ee20000000000 */
[----:B-1----:R-:W-:Y:S01]  /*3f20*/  ISETP.EQ.U32.AND P0, PT, R2, UR7, PT ;  /* 0x0000000702007c0c */ /* 0x002fe2000bf02070 */
[----:B--2---:R-:W-:Y:S01]  /*3f30*/  IMAD.U32 R2, RZ, RZ, UR4 ;  /* 0x00000004ff027e24 */ /* 0x004fe2000f8e00ff */
[----:B---3--:R-:W-:-:S11]  /*3f40*/  MOV R3, UR5 ;  /* 0x0000000500037c02 */ /* 0x008fd60008000f00 */
[----:B------:R1:W-:Y:S04]  /*3f50*/  @P0 ATOMS.AND RZ, [UR6+0x14], R3 ;  /* 0x00001403ffff098c */ /* 0x0003e8000a800006 */
[----:B------:R1:W-:Y:S01]  /*3f60*/  @P0 ATOMS.AND RZ, [UR6+0x18], R2 ;  /* 0x00001802ffff098c */ /* 0x0003e2000a800006 */
[----:B------:R-:W-:Y:S05]  /*3f70*/  BRA `(.L_x_83) ;  /* 0x0000000000147947 */ /* 0x000fea0003800000 */
.L_x_82:
[----:B------:R-:W-:Y:S02]  /*3f80*/  MOV R2, 0x3fa0 ;  /* 0x00003fa000027802 */ /* 0x000fe40000000f00 */
[----:B---345:R-:W-:Y:S05]  /*3f90*/  CALL.REL.NOINC `($__internal_0_$__cuda_sm10x_tcgen05_guardrail_trap_col_being_dealloced_not_returned_by_alloc) ;  /* 0x0000008000dc7944 */ /* 0x038fea0003c00000 */
[----:B------:R-:W-:Y:S05]  /*3fa0*/  BRA `(.L_x_83) ;  /* 0x0000000000087947 */ /* 0x000fea0003800000 */
.L_x_81:
[----:B------:R-:W-:Y:S02]  /*3fb0*/  MOV R2, 0x3fd0 ;  /* 0x00003fd000027802 */ /* 0x000fe40000000f00 */
[----:B---345:R-:W-:Y:S05]  /*3fc0*/  CALL.REL.NOINC `($__internal_2_$__cuda_sm10x_tcgen05_guardrail_trap_unallocated_columns_being_dealloced) ;  /* 0x0000008000e87944 */ /* 0x038fea0003c00000 */
.L_x_83:
[----:B------:R-:W-:Y:S01]  /*3fd0*/  NOP ;  /* 0x0000000000007918 */ /* 0x000fe20000000000 */
[----:B----4-:R-:W-:Y:S05]  /*3fe0*/  EXIT ;  /* 0x000000000000794d */ /* 0x010fea0003800000 */
.L_x_56:
[----:B------:R-:W-:-:S09]  /*3ff0*/  UISETP.NE.OR UP5, UPT, UR10, 0x3, UP5 ;  /* 0x000000030a00788c */ /* 0x000fd2000afa5670 */
[----:B------:R-:W-:Y:S05]  /*4000*/  BRA.U UP5, `(.L_x_84) ;  /* 0x0000001105147547 */ /* 0x000fea000b800000 */
[----:B------:R-:W1:Y:S01]  /*4010*/  LDC R0, c[0x0][0xb30] ;  /* 0x0002cc00ff007b82 */ /* 0x000e620000000800 */
[----:B------:R-:W2:Y:S01]  /*4020*/  LDCU.64 UR8, c[0x0][0x888] ;  /* 0x00011100ff0877ac */ /* 0x000ea20008000a00 */
[----:B------:R-:W-:Y:S02]  /*4030*/  HFMA2 R29, -RZ, RZ, 0, 0 ;  /* 0x00000000ff1d7431 */ /* 0x000fe400000001ff */
[----:B------:R-:W-:Y:S01]  /*4040*/  IMAD.MOV.U32 R31, RZ, RZ, 0x1 ;  /* 0x00000001ff1f7424 */ /* 0x000fe200078e00ff */
[----:B------:R-:W-:Y:S01]  /*4050*/  MOV R27, 0x4000 ;  /* 0x00004000001b7802 */ /* 0x000fe20000000f00 */
[----:B------:R-:W3:Y:S01]  /*4060*/  LDCU.64 UR4, c[0x0][0x890] ;  /* 0x00011200ff0477ac */ /* 0x000ee20008000a00 */
[----:B------:R-:W-:Y:S01]  /*4070*/  IMAD.MOV.U32 R30, RZ, RZ, RZ ;  /* 0x000000ffff1e7224 */ /* 0x000fe200078e00ff */
[----:B------:R-:W4:Y:S01]  /*4080*/  LDC R25, c[0x0][0x370] ;  /* 0x0000dc00ff197b82 */ /* 0x000f220000000800 */
[----:B------:R-:W-:Y:S01]  /*4090*/  UMOV UR6, 0x400 ;  /* 0x0000040000067882 */ /* 0x000fe20000000000 */
[----:B------:R-:W-:-:S02]  /*40a0*/  UPLOP3.LUT UP1, UPT, UPT, UPT, UPT, 0x40, 0x4 ;  /* 0x000000000004789c */ /* 0x000fc40003f2e870 */
[----:B------:R-:W-:-:S04]  /*40b0*/  ULEA UR6, UR37, UR6, 0x18 ;  /* 0x0000000625067291 */ /* 0x000fc8000f8ec0ff */
[----:B------:R-:W4:Y:S01]  /*40c0*/  LDC R4, c[0x0][0xb0c] ;  /* 0x0002c300ff047b82 */ /* 0x000f220000000800 */
[----:B------:R-:W-:Y:S02]  /*40d0*/  UIADD3 UR13, UPT, UPT, UR6, 0x68, URZ ;  /* 0x00000068060d7890 */ /* 0x000fe4000fffe0ff */
[----:B--2---:R-:W-:Y:S02]  /*40e0*/  UISETP.NE.U32.AND UP2, UPT, UR8, URZ, UPT ;  /* 0x000000ff0800728c */ /* 0x004fe4000bf45070 */
[----:B------:R-:W-:Y:S02]  /*40f0*/  UIADD3 UR33, UPT, UPT, UR6, 0x50, URZ ;  /* 0x0000005006217890 */ /* 0x000fe4000fffe0ff */
[----:B---3--:R-:W-:Y:S01]  /*4100*/  UISETP.NE.U32.AND UP3, UPT, UR4, URZ, UPT ;  /* 0x000000ff0400728c */ /* 0x008fe2000bf65070 */
[----:B------:R-:W2:Y:S01]  /*4110*/  LDC R24, c[0x0][0xb20] ;  /* 0x0002c800ff187b82 */ /* 0x000ea20000000800 */
[----:B-1----:R-:W-:Y:S01]  /*4120*/  ISETP.NE.AND P1, PT, R0, 0x1, PT ;  /* 0x000000010000780c */ /* 0x002fe20003f25270 */
[----:B------:R-:W-:-:S02]  /*4130*/  UISETP.NE.AND.EX UP2, UPT, UR9, URZ, UPT, UP2 ;  /* 0x000000ff0900728c */ /* 0x000fc4000bf45320 */
[----:B------:R-:W-:Y:S02]  /*4140*/  UIADD3 UR25, UPT, UPT, UR6, 0x58, URZ ;  /* 0x0000005806197890 */ /* 0x000fe4000fffe0ff */
[----:B------:R-:W-:Y:S02]  /*4150*/  UIADD3 UR17, UPT, UPT, UR6, 0x60, URZ ;  /* 0x0000006006117890 */ /* 0x000fe4000fffe0ff */
[----:B------:R-:W1:Y:S01]  /*4160*/  LDC.64 R32, c[0x0][0x348] ;  /* 0x0000d200ff207b82 */ /* 0x000e620000000a00 */
[----:B------:R-:W-:Y:S02]  /*4170*/  UPRMT UR13, UR37, 0x654, UR13 ;  /* 0x00000654250d7896 */ /* 0x000fe4000800000d */
[----:B------:R-:W-:-:S05]  /*4180*/  UISETP.NE.AND.EX UP3, UPT, UR5, URZ, UPT, UP3 ;  /* 0x000000ff0500728c */ /* 0x000fca000bf65330 */
[----:B------:R-:W3:Y:S08]  /*4190*/  LDC.64 R18, c[0x0][0xb10] ;  /* 0x0002c400ff127b82 */ /* 0x000ef00000000a00 */
[----:B------:R-:W1:Y:S08]  /*41a0*/  LDC.64 R8, c[0x0][0xb18] ;  /* 0x0002c600ff087b82 */ /* 0x000e700000000a00 */
[----:B------:R-:W1:Y:S08]  /*41b0*/  LDC.64 R6, c[0x0][0xb28] ;  /* 0x0002ca00ff067b82 */ /* 0x000e700000000a00 */
[----:B--2-4-:R-:W1:Y:S02]  /*41c0*/  LDC R26, c[0x0][0x374] ;  /* 0x0000dd00ff1a7b82 */ /* 0x014e640000000800 */
.L_x_95:
[C---:B------:R-:W-:Y:S02]  /*41d0*/  LEA R0, R30.reuse, UR6, 0x3 ;  /* 0x000000061e007c11 */ /* 0x040fe4000f8e18ff */
[----:B------:R-:W-:Y:S02]  /*41e0*/  SHF.L.U32 R3, R29, 0x1f, RZ ;  /* 0x0000001f1d037819 */ /* 0x000fe400000006ff */
[----:B------:R-:W-:Y:S02]  /*41f0*/  LEA R20, R30, UR6, 0x4 ;  /* 0x000000061e147c11 */ /* 0x000fe4000f8e20ff */
[----:B--2---:R-:W2:Y:S02]  /*4200*/  SYNCS.PHASECHK.TRANS64.TRYWAIT P0, [R0+URZ+0xa0], R3 ;  /* 0x0000a003000075a7 */ /* 0x004ea400080011ff */
[----:B--2---:R-:W-:Y:S05]  /*4210*/  @!P0 BRA `(.L_x_85) ;  /* 0x0000007800ec8947 */ /* 0x004fea0003800000 */
.L_x_178:
[----:B------:R-:W-:Y:S01]  /*4220*/  ISETP.GE.AND P0, PT, R134, 0x1, PT ;  /* 0x000000018600780c */ /* 0x000fe20003f06270 */
[----:B------:R-:W4:Y:S01]  /*4230*/  LDS.128 R20, [R20+0x110] ;  /* 0x0001100014147984 */ /* 0x000f220000000c00 */
[----:B--2---:R-:W-:Y:S01]  /*4240*/  VIADD R0, R0, 0xb0 ;  /* 0x000000b000007836 */ /* 0x004fe20000000000 */
[----:B------:R-:W-:Y:S01]  /*4250*/  @!PT LDS RZ, [RZ] ;  /* 0x00000000fffff984 */ /* 0x000fe20000000800 */
[----:B------:R-:W-:Y:S01]  /*4260*/  @!PT LDS RZ, [RZ] ;  /* 0x00000000fffff984 */ /* 0x000fe20000000800 */
[----:B------:R-:W-:Y:S01]  /*4270*/  @!PT LDS RZ, [RZ] ;  /* 0x00000000fffff984 */ /* 0x000fe20000000800 */
[----:B------:R-:W-:Y:S01]  /*4280*/  @!PT LDS RZ, [RZ] ;  /* 0x00000000fffff984 */ /* 0x000fe20000000800 */
[----:B------:R2:W-:Y:S06]  /*4290*/  MEMBAR.ALL.CTA ;  /* 0x0000000000007992 */ /* 0x0005ec0000008000 */
[----:B--2---:R-:W2:Y:S01]  /*42a0*/  FENCE.VIEW.ASYNC.S ;  /* 0x00000000000073c6 */ /* 0x004ea20000000000 */
[----:B------:R-:W-:Y:S04]  /*42b0*/  PRMT R0, RZ, 0x654, R0 ;  /* 0x00000654ff007816 */ /* 0x000fe80000000000 */
[----:B--2---:R2:W-:Y:S01]  /*42c0*/  SYNCS.ARRIVE.TRANS64.RED.A1T0 RZ, [R0+URZ], RZ ;  /* 0x000000ff00ff79a7 */ /* 0x0045e200081004ff */
[----:B----4-:R-:W-:Y:S11]  /*42d0*/  LOP3.LUT P3, RZ, R22, 0x1, RZ, 0xc0, !PT ;  /* 0x0000000116ff7812 */ /* 0x010ff6000786c0ff */
[----:B------:R-:W-:Y:S02]  /*42e0*/  @!UPT UIADD3 URZ, UPT, UPT, URZ, URZ, URZ ;  /* 0x000000fffffff290 */ /* 0x000fe4000fffe0ff */
[----:B------:R-:W-:Y:S02]  /*42f0*/  @P3 MOV R15, R20 ;  /* 0x00000014000f3202 */ /* 0x000fe40000000f00 */
[----:B------:R-:W-:Y:S01]  /*4300*/  @P3 LOP3.LUT R10, R21, 0xffff, RZ, 0xc0, !PT ;  /* 0x0000ffff150a3812 */ /* 0x000fe200078ec0ff */
[----:B--2---:R-:W-:Y:S06]  /*4310*/  @!P0 BRA `(.L_x_86) ;  /* 0x0000000000a48947 */ /* 0x004fec0003800000 */
[----:B-1----:R-:W-:Y:S01]  /*4320*/  IMAD.HI.U32 R35, R26, R9, RZ ;  /* 0x000000091a237227 */ /* 0x002fe200078e00ff */
[----:B------:R-:W-:Y:S02]  /*4330*/  ISETP.NE.AND P0, PT, R8, 0x1, PT ;  /* 0x000000010800780c */ /* 0x000fe40003f05270 */
[----:B------:R-:W-:Y:S01]  /*4340*/  ISETP.NE.AND P2, PT, R134, 0x1, PT ;  /* 0x000000018600780c */ /* 0x000fe20003f45270 */
[----:B---3--:R-:W-:Y:S01]  /*4350*/  IMAD.HI.U32 R34, R25, R18, RZ ;  /* 0x0000001219227227 */ /* 0x008fe200078e00ff */
[----:B------:R-:W-:Y:S02]  /*4360*/  SHF.R.U32.HI R35, RZ, R24, R35 ;  /* 0x00000018ff237219 */ /* 0x000fe40000011623 */
[----:B------:R-:W-:Y:S01]  /*4370*/  ISETP.NE.AND P4, PT, R4, 0x1, PT ;  /* 0x000000010400780c */ /* 0x000fe20003f85270 */
[----:B------:R-:W-:Y:S01]  /*4380*/  IMAD.HI.U32 R36, R15, R18, RZ ;  /* 0x000000120f247227 */ /* 0x000fe200078e00ff */
[----:B------:R-:W-:Y:S02]  /*4390*/  SHF.R.U32.HI R34, RZ, R19, R34 ;  /* 0x00000013ff227219 */ /* 0x000fe40000011622 */
[----:B------:R-:W-:Y:S01]  /*43a0*/  SEL R3, R26, R35, !P0 ;  /* 0x000000231a037207 */ /* 0x000fe20004000000 */
[C---:B------:R-:W-:Y:S01]  /*43b0*/  IMAD.HI.U32 R35, R10.reuse, R9, RZ ;  /* 0x000000090a237227 */ /* 0x040fe200078e00ff */
[----:B------:R-:W-:Y:S02]  /*43c0*/  SEL R13, R25, R34, !P4 ;  /* 0x00000022190d7207 */ /* 0x000fe40006000000 */
[----:B------:R-:W-:Y:S01]  /*43d0*/  SHF.R.U32.HI R36, RZ, R19, R36 ;  /* 0x00000013ff247219 */ /* 0x000fe20000011624 */
[----:B------:R-:W-:Y:S01]  /*43e0*/  IMAD.HI.U32 R38, R3, R6, RZ ;  /* 0x0000000603267227 */ /* 0x000fe200078e00ff */
[----:B------:R-:W-:Y:S03]  /*43f0*/  SHF.R.U32.HI R35, RZ, R24, R35 ;  /* 0x00000018ff237219 */ /* 0x000fe60000011623 */
[----:B------:R-:W-:Y:S01]  /*4400*/  IMAD.HI.U32 R34, R13, R6, RZ ;  /* 0x000000060d227227 */ /* 0x000fe200078e00ff */
[----:B------:R-:W-:Y:S02]  /*4410*/  @P2 SHF.R.U32.HI R3, RZ, R7, R38 ;  /* 0x00000007ff032219 */ /* 0x000fe40000011626 */
[----:B------:R-:W-:Y:S02]  /*4420*/  SEL R11, R10, R35, !P0 ;  /* 0x000000230a0b7207 */ /* 0x000fe40004000000 */
[----:B------:R-:W-:Y:S01]  /*4430*/  @P2 SHF.R.U32.HI R13, RZ, R7, R34 ;  /* 0x00000007ff0d2219 */ /* 0x000fe20000011622 */
[C---:B------:R-:W-:Y:S01]  /*4440*/  IMAD R12, R134.reuse, R3, RZ ;  /* 0x00000003860c7224 */ /* 0x040fe200078e02ff */
[----:B------:R-:W-:Y:S01]  /*4450*/  SEL R3, R15, R36, !P4 ;  /* 0x000000240f037207 */ /* 0x000fe20006000000 */
[C---:B------:R-:W-:Y:S03]  /*4460*/  IMAD.HI.U32 R16, R11.reuse, R6, RZ ;  /* 0x000000060b107227 */ /* 0x040fe600078e00ff */
[----:B------:R-:W-:Y:S01]  /*4470*/  ISETP.GE.AND P0, PT, R11, R12, PT ;  /* 0x0000000c0b00720c */ /* 0x000fe20003f06270 */
[C---:B------:R-:W-:Y:S01]  /*4480*/  IMAD R14, R134.reuse, R13, RZ ;  /* 0x0000000d860e7224 */ /* 0x040fe200078e02ff */
[-C--:B------:R-:W-:Y:S04]  /*4490*/  SHF.R.U32.HI R16, RZ, R7.reuse, R16 ;  /* 0x00000007ff107219 */ /* 0x080fe80000011610 */
[----:B------:R-:W-:Y:S02]  /*44a0*/  ISETP.GE.OR P0, PT, R3, R14, P0 ;  /* 0x0000000e0300720c */ /* 0x000fe40000706670 */
[----:B------:R-:W-:Y:S05]  /*44b0*/  SEL R17, R11, R16, !P2 ;  /* 0x000000100b117207 */ /* 0x000fea0005000000 */
[----:B------:R-:W-:Y:S04]  /*44c0*/  IMAD.MOV R16, RZ, RZ, -R17 ;  /* 0x000000ffff107224 */ /* 0x000fe800078e0a11 */
[----:B------:R-:W-:Y:S02]  /*44d0*/  IMAD R16, R134, R16, R11 ;  /* 0x0000001086107224 */ /* 0x000fe400078e020b */
[C---:B------:R-:W-:Y:S05]  /*44e0*/  @!P0 IMAD.HI.U32 R12, R3.reuse, R6, RZ ;  /* 0x00000006030c8227 */ /* 0x040fea00078e00ff */
[----:B------:R-:W-:Y:S04]  /*44f0*/  @!P0 SHF.R.U32.HI R12, RZ, R7, R12 ;  /* 0x00000007ff0c8219 */ /* 0x000fe8000001160c */
[----:B------:R-:W-:Y:S01]  /*4500*/  @!P0 SEL R0, R3, R12, !P2 ;  /* 0x0000000c03008207 */ /* 0x000fe20005000000 */
[----:B------:R-:W-:Y:S03]  /*4510*/  IMAD.MOV R12, RZ, RZ, -R3 ;  /* 0x000000ffff0c7224 */ /* 0x000fe600078e0a03 */
[----:B------:R-:W-:Y:S01]  /*4520*/  @!P0 IADD3 R17, PT, PT, R17, -R0, RZ ;  /* 0x8000000011118210 */ /* 0x000fe20007ffe0ff */
[----:B------:R-:W-:Y:S01]  /*4530*/  @!P0 IMAD R0, R13, R16, R0 ;  /* 0x000000100d008224 */ /* 0x000fe200078e0200 */
[----:B------:R-:W-:Y:S01]  /*4540*/  IADD3 R13, PT, PT, -R11, RZ, RZ ;  /* 0x000000ff0b0d7210 */ /* 0x000fe20007ffe1ff */
[----:B------:R-:W-:Y:S02]  /*4550*/  IMAD R15, R4, R12, R15 ;  /* 0x0000000c040f7224 */ /* 0x000fe400078e020f */
[----:B------:R-:W-:Y:S02]  /*4560*/  @!P0 IMAD R11, R17, R134, R3 ;  /* 0x00000086110b8224 */ /* 0x000fe400078e0203 */
[----:B------:R-:W-:Y:S02]  /*4570*/  @!P0 IMAD.MOV.U32 R3, RZ, RZ, R0 ;  /* 0x000000ffff038224 */ /* 0x000fe400078e0000 */
[----:B------:R-:W-:Y:S02]  /*4580*/  IMAD R10, R8, R13, R10 ;  /* 0x0000000d080a7224 */ /* 0x000fe400078e020a */
[----:B------:R-:W-:Y:S02]  /*4590*/  IMAD R15, R3, R4, R15 ;  /* 0x00000004030f7224 */ /* 0x000fe400078e020f */
[----:B------:R-:W-:Y:S02]  /*45a0*/  IMAD R10, R11, R8, R10 ;  /* 0x000000080b0a7224 */ /* 0x000fe400078e020a */
.L_x_86:
[----:B------:R-:W-:Y:S05]  /*45b0*/  BRA.U UP1, `(.L_x_87) ;  /* 0x0000000101107547 */ /* 0x000fea000b800000 */
[----:B------:R-:W-:Y:S04]  /*45c0*/  MOV R0, UR7 ;  /* 0x0000000700007c02 */ /* 0x000fe80008000f00 */
[----:B------:R-:W-:Y:S04]  /*45d0*/  SHF.L.U32 R3, R0, 0x1f, RZ ;  /* 0x0000001f00037819 */ /* 0x000fe800000006ff */
[----:B------:R-:W2:Y:S02]  /*45e0*/  SYNCS.PHASECHK.TRANS64.TRYWAIT P0, [UR6+0x98], R3 ;  /* 0x00009803ff0075a7 */ /* 0x000ea40008001106 */
[----:B--2---:R-:W-:Y:S05]  /*45f0*/  @!P0 BRA `(.L_x_88) ;  /* 0x0000007800088947 */ /* 0x004fea0003800000 */
.L_x_87:
[----:B------:R-:W-:Y:S02]  /*4600*/  R2UR UR35, R5 ;  /* 0x00000000052372ca */ /* 0x000fe400000e0000 */
[----:B------:R-:W-:Y:S02]  /*4610*/  R2UR UR34, R2 ;  /* 0x00000000022272ca */ /* 0x000fe400000e0000 */
[----:B------:R-:W-:Y:S02]  /*4620*/  ISETP.NE.U32.AND P2, PT, RZ, UR4, PT ;  /* 0x00000004ff007c0c */ /* 0x000fe4000bf45070 */
[----:B------:R-:W-:Y:S02]  /*4630*/  SHF.L.U32 R11, R31, 0x1f, RZ ;  /* 0x0000001f1f0b7819 */ /* 0x000fe400000006ff */
[----:B------:R-:W-:Y:S05]  /*4640*/  ISETP.NE.AND.EX P2, PT, RZ, UR5, PT, P2 ;  /* 0x00000005ff007c0c */ /* 0x000fea000bf45320 */
[----:B------:R-:W-:Y:S02]  /*4650*/  USHF.L.U32 UR35, UR35, 0x7, URZ ;  /* 0x0000000723237899 */ /* 0x000fe400080006ff */
[----:B------:R-:W-:Y:S01]  /*4660*/  USHF.L.U32 UR34, UR34, 0x8, URZ ;  /* 0x0000000822227899 */ /* 0x000fe200080006ff */
[----:B------:R-:W-:Y:S11]  /*4670*/  BRA.U !UP3, `(.L_x_89) ;  /* 0x000000010b347547 */ /* 0x000ff6000b800000 */
[----:B------:R-:W-:Y:S01]  /*4680*/  UPLOP3.LUT UP0, UPT, UPT, UPT, UP2, 0x80, 0x8 ;  /* 0x000000000008789c */ /* 0x000fe20003f0f020 */
[----:B--2---:R-:W-:Y:S02]  /*4690*/  HFMA2 R0, -RZ, RZ, 0, 5.9604644775390625e-08 ;  /* 0x00000001ff007431 */ /* 0x004fe400000001ff */
[----:B------:R-:W-:Y:S03]  /*46a0*/  IMAD.MOV.U32 R192, RZ, RZ, 0x1 ;  /* 0x00000001ffc07424 */ /* 0x000fe600078e00ff */
[----:B------:R-:W-:Y:S05]  /*46b0*/  PLOP3.LUT P0, PT, PT, PT, UP0, 0x80, 0x8 ;  /* 0x000000000008781c */ /* 0x000fea0003f0f008 */
[----:B------:R-:W2:Y:S01]  /*46c0*/  @UP0 LDCU.64 UR10, c[0x0][0x888] ;  /* 0x00011100ff0a07ac */ /* 0x000ea20008000a00 */
[----:B------:R-:W-:Y:S07]  /*46d0*/  @UP0 UIMAD UR8, UR44, UR4, URZ ;  /* 0x000000042c0802a4 */ /* 0x000fee000f8e02ff */
[----:B------:R-:W-:Y:S01]  /*46e0*/  @!P0 PRMT R192, R0, 0x7610, R192 ;  /* 0x0000761000c08816 */ /* 0x000fe200000000c0 */
[----:B--2---:R-:W-:Y:S03]  /*46f0*/  @UP0 UIMAD.WIDE UR10, UR8, 0x4, UR10 ;  /* 0x00000004080a08a5 */ /* 0x004fe6000f8e020a */
[----:B------:R-:W2:Y:S03]  /*4700*/  @!UP0 LDCU UR8, c[0x0][0x880] ;  /* 0x00011000ff0887ac */ /* 0x000ea60008000800 */
[----:B------:R-:W-:Y:S01]  /*4710*/  IMAD.U32 R2, RZ, RZ, UR10 ;  /* 0x0000000aff027e24 */ /* 0x000fe2000f8e00ff */
[----:B------:R-:W-:Y:S05]  /*4720*/  MOV R3, UR11 ;  /* 0x0000000b00037c02 */ /* 0x000fea0008000f00 */
[----:B-----5:R4:W5:Y:S02]  /*4730*/  @P0 LDG.E R143, desc[UR46][R2.64] ;  /* 0x0000002e028f0981 */ /* 0x020964000c1e1900 */
[----:B--2-4-:R-:W-:Y:S07]  /*4740*/  @!P0 IMAD.U32 R143, RZ, RZ, UR8 ;  /* 0x00000008ff8f8e24 */ /* 0x014fee000f8e00ff */
.L_x_89:
[----:B-----5:R-:W-:Y:S01]  /*4750*/  @!P2 FSETP.EQ.AND P0, PT, R143, RZ, PT ;  /* 0x000000ff8f00a20b */ /* 0x020fe20003f02000 */
[----:B------:R-:W-:Y:S01]  /*4760*/  @!UPT UIADD3 URZ, UPT, UPT, URZ, URZ, URZ ;  /* 0x000000fffffff290 */ /* 0x000fe2000fffe0ff */
[----:B------:R-:W-:Y:S11]  /*4770*/  @!P2 BRA `(.L_x_90) ;  /* 0x000000000014a947 */ /* 0x000ff60003800000 */
[----:B------:R-:W-:Y:S02]  /*4780*/  LOP3.LUT P2, RZ, R192, 0xff, RZ, 0xc0, !PT ;  /* 0x000000ffc0ff7812 */ /* 0x000fe4000784c0ff */
[----:B------:R-:W-:Y:S04]  /*4790*/  PLOP3.LUT P0, PT, PT, PT, UP0, 0x80, 0x8 ;  /* 0x000000000008781c */ /* 0x000fe80003f0f008 */
[----:B------:R-:W-:Y:S07]  /*47a0*/  PLOP3.LUT P0, PT, P0, PT, PT, 0x8, 0x80 ;  /* 0x000000000080781c */ /* 0x000fee000070e170 */
[----:B------:R-:W-:Y:S11]  /*47b0*/  @P2 FSETP.EQ.AND P0, PT, R143, RZ, PT ;  /* 0x000000ff8f00220b */ /* 0x000ff60003f02000 */
[----:B------:R-:W-:Y:S02]  /*47c0*/  @!UPT UIADD3 URZ, UPT, UPT, URZ, URZ, URZ ;  /* 0x000000fffffff290 */ /* 0x000fe4000fffe0ff */
.L_x_90:
[----:B------:R-:W4:Y:S01]  /*47d0*/  SYNCS.PHASECHK.TRANS64.TRYWAIT P2, [UR6+0x70], R11 ;  /* 0x0000700bff0075a7 */ /* 0x000f220008041106 */
[----:B------:R-:W-:Y:S04]  /*47e0*/  ELECT P4, URZ, PT ;  /* 0x0000000000ff782f */ /* 0x000fe80003880000 */
[----:B------:R-:W-:Y:S11]  /*47f0*/  PLOP3.LUT P4, PT, P0, P4, PT, 0xf2, 0x2f ;  /* 0x00000000002f781c */ /* 0x000ff60000789e72 */
[----:B------:R-:W-:Y:S02]  /*4800*/  @!UPT UIADD3 URZ, UPT, UPT, URZ, URZ, URZ ;  /* 0x000000fffffff290 */ /* 0x000fe4000fffe0ff */
[----:B-12---:R-:W-:Y:S05]  /*4810*/  @!P4 IADD3 R3, P0, PT, R32, 0x580, RZ ;  /* 0x000005802003c810 */ /* 0x006fea0007f1e0ff */
[----:B------:R-:W-:Y:S01]  /*4820*/  @!P4 IMAD.X R2, RZ, RZ, R33, P0 ;  /* 0x000000ffff02c224 */ /* 0x000fe200000e0621 */
[----:B----4-:R-:W-:Y:S07]  /*4830*/  @!P2 BRA `(.L_x_91) ;  /* 0x000000740090a947 */ /* 0x010fee0003800000 */
.L_x_181:
[----:B------:R-:W-:Y:S01]  /*4840*/  @!P4 R2UR UR8, R2 ;  /* 0x000000000208c2ca */ /* 0x000fe200000e0000 */
[----:B------:R-:W-:Y:S01]  /*4850*/  VOTEU.ALL UP1, P4 ;  /* 0x0000000000ff7886 */ /* 0x000fe20002020000 */
[----:B------:R-:W-:Y:S01]  /*4860*/  @!P4 R2UR UR9, R3 ;  /* 0x000000000309c2ca */ /* 0x000fe200000e0000 */
[----:B-1----:R-:W-:Y:S01]  /*4870*/  @!P4 IMAD.MOV.U32 R0, RZ, RZ, 0x4000 ;  /* 0x00004000ff00c424 */ /* 0x002fe200078e00ff */
[----:B------:R-:W-:Y:S01]  /*4880*/  UMOV UR10, 0x0 ;  /* 0x00000000000a7882 */ /* 0x000fe20000000000 */
[----:B------:R-:W-:Y:S01]  /*4890*/  UMOV UR11, 0x10000000 ;  /* 0x10000000000b7882 */ /* 0x000fe20000000000 */
[----:B------:R-:W-:Y:S01]  /*48a0*/  @!UP1 UIADD3 UR32, UPT, UPT, UR6, 0x400, URZ ;  /* 0x0000040006209890 */ /* 0x000fe2000fffe0ff */
[----:B------:R-:W-:Y:S01]  /*48b0*/  VOTEU.ALL UP1, P4 ;  /* 0x0000000000ff7886 */ /* 0x000fe20002020000 */
[----:B------:R-:W-:Y:S05]  /*48c0*/  UMOV UR36, UR44 ;  /* 0x0000002c00247c82 */ /* 0x000fea0008000000 */
[----:B------:R-:W-:Y:S01]  /*48d0*/  IMAD.U32 R3, RZ, RZ, UR8 ;  /* 0x00000008ff037e24 */ /* 0x000fe2000f8e00ff */
[----:B------:R-:W-:Y:S01]  /*48e0*/  UPRMT UR8, UR37, 0x654, UR33 ;  /* 0x0000065425087896 */ /* 0x000fe20008000021 */
[----:B------:R-:W-:Y:S03]  /*48f0*/  IMAD.U32 R2, RZ, RZ, UR9 ;  /* 0x00000009ff027e24 */ /* 0x000fe6000f8e00ff */
[----:B------:R-:W-:Y:S02]  /*4900*/  @!P4 R2UR UR15, R3 ;  /* 0x00000000030fc2ca */ /* 0x000fe400000e0000 */
[----:B------:R-:W-:Y:S02]  /*4910*/  @!P4 R2UR UR14, R2 ;  /* 0x00000000020ec2ca */ /* 0x000fe400000e0000 */
[----:B------:R-:W-:Y:S05]  /*4920*/  @!P4 IADD3 R3, P0, PT, R32, 0x580, RZ ;  /* 0x000005802003c810 */ /* 0x000fea0007f1e0ff */
[----:B------:R-:W-:Y:S06]  /*4930*/  @!P4 IMAD.X R2, RZ, RZ, R33, P0 ;  /* 0x000000ffff02c224 */ /* 0x000fec00000e0621 */
[----:B------:R1:W-:Y:S01]  /*4940*/  @!UP1 UTMALDG.3D [UR32], [UR14], desc[UR10] ;  /* 0x00000a200e0095b4 */ /* 0x0003e20008011000 */
[----:B------:R1:W-:Y:S01]  /*4950*/  @!P4 SYNCS.ARRIVE.TRANS64.RED.A0TR RZ, [UR6+0x50], R0 ;  /* 0x00005000ffffc9a7 */ /* 0x0003e20008300406 */
[----:B------:R-:W-:Y:S01]  /*4960*/  SYNCS.ARRIVE.TRANS64.RED.A1T0 RZ, [UR8], RZ ;  /* 0x000000ffffff79a7 */ /* 0x000fe20008100408 */
[----:B------:R-:W2:Y:S02]  /*4970*/  SYNCS.PHASECHK.TRANS64.TRYWAIT P2, [UR6+0x78], R11 ;  /* 0x0000780bff0075a7 */ /* 0x000ea40008041106 */
[----:B-12---:R-:W-:Y:S05]  /*4980*/  @!P2 BRA `(.L_x_92) ;  /* 0x000000740054a947 */ /* 0x006fea0003800000 */
.L_x_183:
[----:B------:R-:W-:Y:S01]  /*4990*/  @!P4 R2UR UR8, R2 ;  /* 0x000000000208c2ca */ /* 0x000fe200000e0000 */
[----:B------:R-:W-:Y:S01]  /*49a0*/  VOTEU.ALL UP1, P4 ;  /* 0x0000000000ff7886 */ /* 0x000fe20002020000 */
[----:B------:R-:W-:Y:S01]  /*49b0*/  @!P4 R2UR UR9, R3 ;  /* 0x000000000309c2ca */ /* 0x000fe200000e0000 */
[----:B-1----:R-:W-:Y:S01]  /*49c0*/  @!P4 IMAD.MOV.U32 R0, RZ, RZ, 0x4000 ;  /* 0x00004000ff00c424 */ /* 0x002fe200078e00ff */
[----:B------:R-:W-:Y:S01]  /*49d0*/  UMOV UR10, 0x0 ;  /* 0x00000000000a7882 */ /* 0x000fe20000000000 */
[----:B------:R-:W-:Y:S01]  /*49e0*/  UMOV UR11, 0x10000000 ;  /* 0x10000000000b7882 */ /* 0x000fe20000000000 */
[----:B------:R-:W-:Y:S01]  /*49f0*/  @!UP1 UIADD3 UR26, UPT, UPT, UR34, 0x40, URZ ;  /* 0x00000040221a9890 */ /* 0x000fe2000fffe0ff */
[----:B------:R-:W-:Y:S01]  /*4a00*/  @!P4 IADD3 R34, P0, PT, R32, 0x580, RZ ;  /* 0x000005802022c810 */ /* 0x000fe20007f1e0ff */
[----:B------:R-:W-:Y:S01]  /*4a10*/  @!UP1 UIADD3 UR24, UPT, UPT, UR6, 0x4400, URZ ;  /* 0x0000440006189890 */ /* 0x000fe2000fffe0ff */
[----:B------:R-:W-:Y:S01]  /*4a20*/  VOTEU.ALL UP1, P4 ;  /* 0x0000000000ff7886 */ /* 0x000fe20002020000 */
[----:B------:R-:W-:Y:S01]  /*4a30*/  UMOV UR27, UR35 ;  /* 0x00000023001b7c82 */ /* 0x000fe20008000000 */
[----:B------:R-:W-:Y:S02]  /*4a40*/  UMOV UR28, UR44 ;  /* 0x0000002c001c7c82 */ /* 0x000fe40008000000 */
[----:B------:R-:W-:Y:S01]  /*4a50*/  IMAD.U32 R3, RZ, RZ, UR8 ;  /* 0x00000008ff037e24 */ /* 0x000fe2000f8e00ff */
[----:B------:R-:W-:Y:S01]  /*4a60*/  UPRMT UR8, UR37, 0x654, UR25 ;  /* 0x0000065425087896 */ /* 0x000fe20008000019 */
[----:B------:R-:W-:Y:S02]  /*4a70*/  IMAD.U32 R2, RZ, RZ, UR9 ;  /* 0x00000009ff027e24 */ /* 0x000fe4000f8e00ff */
[----:B------:R-:W-:Y:S01]  /*4a80*/  @!P4 IMAD.X R5, RZ, RZ, R33, P0 ;  /* 0x000000ffff05c224 */ /* 0x000fe200000e0621 */
[----:B------:R-:W-:Y:S02]  /*4a90*/  @!P4 R2UR UR15, R3 ;  /* 0x00000000030fc2ca */ /* 0x000fe400000e0000 */
[----:B------:R-:W-:Y:S11]  /*4aa0*/  @!P4 R2UR UR14, R2 ;  /* 0x00000000020ec2ca */ /* 0x000ff600000e0000 */
[----:B------:R-:W-:Y:S02]  /*4ab0*/  @!UPT UIADD3 URZ, UPT, UPT, URZ, URZ, URZ ;  /* 0x000000fffffff290 */ /* 0x000fe4000fffe0ff */
[----:B------:R1:W-:Y:S01]  /*4ac0*/  @!UP1 UTMALDG.3D [UR24], [UR14], desc[UR10] ;  /* 0x00000a180e0095b4 */ /* 0x0003e20008011000 */
[----:B------:R1:W-:Y:S01]  /*4ad0*/  @!P4 SYNCS.ARRIVE.TRANS64.RED.A0TR RZ, [UR6+0x58], R0 ;  /* 0x00005800ffffc9a7 */ /* 0x0003e20008300406 */
[----:B------:R-:W-:Y:S01]  /*4ae0*/  SYNCS.ARRIVE.TRANS64.RED.A1T0 RZ, [UR8], RZ ;  /* 0x000000ffffff79a7 */ /* 0x000fe20008100408 */
[----:B------:R-:W2:Y:S02]  /*4af0*/  SYNCS.PHASECHK.TRANS64.TRYWAIT P2, [UR6+0x80], R11 ;  /* 0x0000800bff0075a7 */ /* 0x000ea40008041106 */
[----:B-12---:R-:W-:Y:S05]  /*4b00*/  @!P2 BRA `(.L_x_93) ;  /* 0x00000074000ca947 */ /* 0x006fea0003800000 */
.L_x_185:
[----:B------:R-:W2:Y:S01]  /*4b10*/  LDC.64 R16, c[0x0][0xb10] ;  /* 0x0002c400ff107b82 */ /* 0x000ea20000000a00 */
[----:B------:R-:W-:Y:S01]  /*4b20*/  @!P4 R2UR UR8, R5 ;  /* 0x000000000508c2ca */ /* 0x000fe200000e0000 */
[----:B------:R-:W-:Y:S01]  /*4b30*/  VOTEU.ALL UP1, P4 ;  /* 0x0000000000ff7886 */ /* 0x000fe20002020000 */
[----:B------:R-:W-:Y:S01]  /*4b40*/  @!P4 R2UR UR9, R34 ;  /* 0x000000002209c2ca */ /* 0x000fe200000e0000 */
[----:B------:R-:W-:Y:S01]  /*4b50*/  @!P4 IMAD.MOV.U32 R5, RZ, RZ, 0x4000 ;  /* 0x00004000ff05c424 */ /* 0x000fe200078e00ff */
[----:B------:R-:W-:Y:S03]  /*4b60*/  UMOV UR10, 0x0 ;  /* 0x00000000000a7882 */ /* 0x000fe60000000000 */
[----:B------:R-:W4:Y:S01]  /*4b70*/  LDC.64 R12, c[0x0][0xb18] ;  /* 0x0002c600ff0c7b82 */ /* 0x000f220000000a00 */
[----:B------:R-:W-:Y:S01]  /*4b80*/  @!UP1 UIADD3 UR18, UPT, UPT, UR34, 0x80, URZ ;  /* 0x0000008022129890 */ /* 0x000fe2000fffe0ff */
[----:B------:R-:W-:Y:S01]  /*4b90*/  @P3 SHF.R.U32.HI R28, RZ, 0x10, R21 ;  /* 0x00000010ff1c3819 */ /* 0x000fe20000011615 */
[----:B------:R-:W-:Y:S01]  /*4ba0*/  @!UP1 UIADD3 UR16, UPT, UPT, UR6, 0x8400, URZ ;  /* 0x0000840006109890 */ /* 0x000fe2000fffe0ff */
[----:B------:R-:W-:Y:S01]  /*4bb0*/  VIADD R30, R30, 0x1 ;  /* 0x000000011e1e7836 */ /* 0x000fe20000000000 */
[----:B------:R-:W-:Y:S03]  /*4bc0*/  VOTEU.ALL UP1, P4 ;  /* 0x0000000000ff7886 */ /* 0x000fe60002020000 */
[----:B-1----:R-:W1:Y:S01]  /*4bd0*/  @!P1 LDC R0, c[0x0][0xb20] ;  /* 0x0002c800ff009b82 */ /* 0x002e620000000800 */
[----:B------:R-:W-:Y:S01]  /*4be0*/  UMOV UR11, 0x10000000 ;  /* 0x10000000000b7882 */ /* 0x000fe20000000000 */
[----:B------:R-:W-:Y:S01]  /*4bf0*/  IMAD.U32 R35, RZ, RZ, UR8 ;  /* 0x00000008ff237e24 */ /* 0x000fe2000f8e00ff */
[----:B------:R-:W-:Y:S05]  /*4c00*/  UMOV UR19, UR35 ;  /* 0x0000002300137c82 */ /* 0x000fea0008000000 */
[----:B------:R-:W5:Y:S01]  /*4c10*/  @!P1 LDC R2, c[0x0][0xb0c] ;  /* 0x0002c300ff029b82 */ /* 0x000f620000000800 */
[----:B------:R-:W-:Y:S01]  /*4c20*/  IMAD.U32 R34, RZ, RZ, UR9 ;  /* 0x00000009ff227e24 */ /* 0x000fe2000f8e00ff */
[----:B------:R-:W-:Y:S01]  /*4c30*/  UMOV UR20, UR44 ;  /* 0x0000002c00147c82 */ /* 0x000fe20008000000 */
[----:B------:R-:W-:Y:S01]  /*4c40*/  @!P4 R2UR UR15, R35 ;  /* 0x00000000230fc2ca */ /* 0x000fe200000e0000 */
[----:B------:R-:W-:Y:S02]  /*4c50*/  UPRMT UR8, UR37, 0x654, UR17 ;  /* 0x0000065425087896 */ /* 0x000fe40008000011 */
[----:B------:R-:W-:Y:S11]  /*4c60*/  @!P4 R2UR UR14, R34 ;  /* 0x00000000220ec2ca */ /* 0x000ff600000e0000 */
[----:B------:R-:W-:Y:S02]  /*4c70*/  @!UPT UIADD3 URZ, UPT, UPT, URZ, URZ, URZ ;  /* 0x000000fffffff290 */ /* 0x000fe4000fffe0ff */
[----:B------:R1:W-:Y:S01]  /*4c80*/  @!UP1 UTMALDG.3D [UR16], [UR14], desc[UR10] ;  /* 0x00000a100e0095b4 */ /* 0x0003e20008011000 */
[----:B------:R1:W-:Y:S01]  /*4c90*/  @!P4 SYNCS.ARRIVE.TRANS64.RED.A0TR RZ, [UR6+0x60], R5 ;  /* 0x00006005ffffc9a7 */ /* 0x0003e20008300406 */
[----:B-----5:R-:W-:Y:S01]  /*4ca0*/  @!P1 ISETP.NE.AND P2, PT, R2, 0x1, PT ;  /* 0x000000010200980c */ /* 0x020fe20003f45270 */
[C---:B--2---:R-:W-:Y:S01]  /*4cb0*/  @!P1 IMAD.HI.U32 R14, R15.reuse, R16, RZ ;  /* 0x000000100f0e9227 */ /* 0x044fe200078e00ff */
[----:B----4-:R-:W-:Y:S03]  /*4cc0*/  @!P1 ISETP.NE.AND P0, PT, R12, 0x1, PT ;  /* 0x000000010c00980c */ /* 0x010fe60003f05270 */
[C---:B------:R-:W-:Y:S01]  /*4cd0*/  @!P1 IMAD.HI.U32 R3, R10.reuse, R13, RZ ;  /* 0x0000000d0a039227 */ /* 0x040fe200078e00ff */
[----:B------:R-:W-:Y:S04]  /*4ce0*/  @!P1 SHF.R.U32.HI R14, RZ, R17, R14 ;  /* 0x00000011ff0e9219 */ /* 0x000fe8000001160e */
[----:B-1----:R-:W-:Y:S01]  /*4cf0*/  @!P1 SHF.R.U32.HI R3, RZ, R0, R3 ;  /* 0x00000000ff039219 */ /* 0x002fe20000011603 */
[----:B------:R-:W-:Y:S01]  /*4d00*/  SYNCS.ARRIVE.TRANS64.RED.A1T0 RZ, [UR8], RZ ;  /* 0x000000ffffff79a7 */ /* 0x000fe20008100408 */
[----:B------:R-:W-:Y:S02]  /*4d10*/  @!P1 SEL R14, R15, R14, !P2 ;  /* 0x0000000e0f0e9207 */ /* 0x000fe40005000000 */
[----:B------:R-:W-:Y:S01]  /*4d20*/  @!P1 SEL R3, R10, R3, !P0 ;  /* 0x000000030a039207 */ /* 0x000fe20004000000 */
[----:B------:R-:W1:Y:S04]  /*4d30*/  SYNCS.PHASECHK.TRANS64.TRYWAIT P5, [UR6+0x88], R11 ;  /* 0x0000880bff0075a7 */ /* 0x000e6800080a1106 */
[----:B------:R-:W-:Y:S02]  /*4d40*/  @!P1 IMAD.IADD R0, R3, 0x1, -R14 ;  /* 0x0000000103009824 */ /* 0x000fe400078e0a0e */
[----:B------:R-:W-:Y:S02]  /*4d50*/  @!P1 IMAD.IADD R3, R14, 0x1, -R3 ;  /* 0x000000010e039824 */ /* 0x000fe400078e0a03 */
[----:B------:R-:W-:Y:S02]  /*4d60*/  @!P1 IMAD R15, R0, R2, R15 ;  /* 0x00000002000f9224 */ /* 0x000fe400078e020f */
[----:B------:R-:W-:Y:S01]  /*4d70*/  @!P1 IMAD R10, R3, R12, R10 ;  /* 0x0000000c030a9224 */ /* 0x000fe200078e020a */
[----:B-1----:R-:W-:Y:S06]  /*4d80*/  @!P5 BRA `(.L_x_94) ;  /* 0x000000700084d947 */ /* 0x002fec0003800000 */
.L_x_187:
[----:B------:R-:W-:Y:S01]  /*4d90*/  @!P4 IADD3 R3, P0, PT, R32, 0x580, RZ ;  /* 0x000005802003c810 */ /* 0x000fe20007f1e0ff */
[----:B------:R-:W-:Y:S01]  /*4da0*/  VOTEU.ALL UP1, P4 ;  /* 0x0000000000ff7886 */ /* 0x000fe20002020000 */
[----:B------:R-:W-:Y:S01]  /*4db0*/  UMOV UR18, 0x0 ;  /* 0x0000000000127882 */ /* 0x000fe20000000000 */
[----:B------:R-:W-:Y:S01]  /*4dc0*/  UMOV UR19, 0x10000000 ;  /* 0x1000000000137882 */ /* 0x000fe20000000000 */
[----:B------:R-:W-:Y:S01]  /*4dd0*/  @!P4 R2UR UR9, R3 ;  /* 0x000000000309c2ca */ /* 0x000fe200000e0000 */
[----:B-1----:R-:W-:Y:S01]  /*4de0*/  @!P4 IMAD.X R0, RZ, RZ, R33, P0 ;  /* 0x000000ffff00c224 */ /* 0x002fe200000e0621 */
[----:B------:R-:W-:Y:S01]  /*4df0*/  @!UP1 UIADD3 UR10, UPT, UPT, UR34, 0xc0, URZ ;  /* 0x000000c0220a9890 */ /* 0x000fe2000fffe0ff */
[----:B------:R-:W-:Y:S01]  /*4e00*/  ISETP.NE.AND P0, PT, R30, 0x2, PT ;  /* 0x000000021e00780c */ /* 0x000fe20003f05270 */
[----:B------:R-:W-:Y:S01]  /*4e10*/  UMOV UR11, UR35 ;  /* 0x00000023000b7c82 */ /* 0x000fe20008000000 */
[----:B------:R-:W-:Y:S01]  /*4e20*/  UMOV UR12, UR44 ;  /* 0x0000002c000c7c82 */ /* 0x000fe20008000000 */
[----:B------:R-:W-:Y:S01]  /*4e30*/  @!P4 R2UR UR8, R0 ;  /* 0x000000000008c2ca */ /* 0x000fe200000e0000 */
[----:B------:R-:W-:Y:S01]  /*4e40*/  IMAD.IADD R2, R10, 0x1, R193 ;  /* 0x000000010a027824 */ /* 0x000fe200078e02c1 */
[----:B------:R-:W-:Y:S01]  /*4e50*/  @P3 R2UR UR44, R28 ;  /* 0x000000001c2c32ca */ /* 0x000fe200000e0000 */
[----:B------:R-:W-:Y:S01]  /*4e60*/  IMAD.IADD R5, R15, 0x1, R180 ;  /* 0x000000010f057824 */ /* 0x000fe200078e02b4 */
[----:B------:R-:W-:Y:S02]  /*4e70*/  SEL R0, RZ, 0x1, P0 ;  /* 0x00000001ff007807 */ /* 0x000fe40000000000 */
[----:B------:R-:W-:Y:S01]  /*4e80*/  LOP3.LUT R31, R31, 0x1, RZ, 0x3c, !PT ;  /* 0x000000011f1f7812 */ /* 0x000fe200078e3cff */
[----:B------:R-:W-:Y:S01]  /*4e90*/  IMAD.U32 R12, RZ, RZ, UR9 ;  /* 0x00000009ff0c7e24 */ /* 0x000fe2000f8e00ff */
[----:B------:R-:W-:Y:S01]  /*4ea0*/  @!UP1 UIADD3 UR9, UPT, UPT, UR6, 0x68, URZ ;  /* 0x0000006806099890 */ /* 0x000fe2000fffe0ff */
[----:B------:R-:W-:Y:S02]  /*4eb0*/  LOP3.LUT R29, R29, R0, RZ, 0x3c, !PT ;  /* 0x000000001d1d7212 */ /* 0x000fe400078e3cff */
[----:B------:R-:W-:Y:S02]  /*4ec0*/  SEL R30, R30, RZ, P0 ;  /* 0x000000ff1e1e7207 */ /* 0x000fe40000000000 */
[----:B------:R-:W-:Y:S01]  /*4ed0*/  IMAD.U32 R13, RZ, RZ, UR8 ;  /* 0x00000008ff0d7e24 */ /* 0x000fe2000f8e00ff */
[----:B------:R-:W-:Y:S01]  /*4ee0*/  @!P4 R2UR UR14, R12 ;  /* 0x000000000c0ec2ca */ /* 0x000fe200000e0000 */
[----:B------:R-:W-:Y:S01]  /*4ef0*/  @!UP1 UIADD3 UR8, UPT, UPT, UR6, 0xc400, URZ ;  /* 0x0000c40006089890 */ /* 0x000fe2000fffe0ff */
[----:B------:R-:W-:Y:S02]  /*4f00*/  VOTEU.ALL UP1, P4 ;  /* 0x0000000000ff7886 */ /* 0x000fe40002020000 */
[----:B------:R-:W-:Y:S11]  /*4f10*/  @!P4 R2UR UR15, R13 ;  /* 0x000000000d0fc2ca */ /* 0x000ff600000e0000 */
[----:B------:R-:W-:Y:S02]  /*4f20*/  @!UPT UIADD3 URZ, UPT, UPT, URZ, URZ, URZ ;  /* 0x000000fffffff290 */ /* 0x000fe4000fffe0ff */
[----:B------:R2:W-:Y:S01]  /*4f30*/  @!UP1 UTMALDG.3D [UR8], [UR14], desc[UR18] ;  /* 0x000012080e0095b4 */ /* 0x0005e20008011000 */
[----:B------:R2:W-:Y:S01]  /*4f40*/  @!P4 SYNCS.ARRIVE.TRANS64.RED.A0TR RZ, [UR6+0x68], R27 ;  /* 0x0000681bffffc9a7 */ /* 0x0005e20008300406 */
[----:B------:R-:W-:Y:S01]  /*4f50*/  UPLOP3.LUT UP1, UPT, UPT, UPT, UPT, 0x80, 0x8 ;  /* 0x000000000008789c */ /* 0x000fe20003f2f070 */
[----:B------:R-:W-:Y:S01]  /*4f60*/  SYNCS.ARRIVE.TRANS64.RED.A1T0 RZ, [UR13], RZ ;  /* 0x000000ffffff79a7 */ /* 0x000fe2000810040d */
[----:B------:R-:W-:Y:S09]  /*4f70*/  @P3 BRA `(.L_x_95) ;  /* 0xfffffff000943947 */ /* 0x000ff2000383ffff */
[----:B------:R-:W-:-:S04]  /*4f80*/  SHF.L.U32 R3, R31, 0x1f, RZ ;  /* 0x0000001f1f037819 */ /* 0x000fc800000006ff */
[----:B------:R-:W1:Y:S02]  /*4f90*/  SYNCS.PHASECHK.TRANS64.TRYWAIT P0, [UR6+0x70], R3 ;  /* 0x00007003ff0075a7 */ /* 0x000e640008001106 */
[----:B-1----:R-:W-:Y:S05]  /*4fa0*/  @!P0 BRA `(.L_x_96) ;  /* 0x0000007000148947 */ /* 0x002fea0003800000 */
.L_x_189:
[----:B------:R-:W4:Y:S02]  /*4fb0*/  SYNCS.PHASECHK.TRANS64.TRYWAIT P0, [UR6+0x78], R3 ;  /* 0x00007803ff0075a7 */ /* 0x000f240008001106 */
[----:B----4-:R-:W-:Y:S05]  /*4fc0*/  @!P0 BRA `(.L_x_97) ;  /* 0x0000007000248947 */ /* 0x010fea0003800000 */
.L_x_191:
[----:B------:R-:W4:Y:S02]  /*4fd0*/  SYNCS.PHASECHK.TRANS64.TRYWAIT P0, [UR6+0x80], R3 ;  /* 0x00008003ff0075a7 */ /* 0x000f240008001106 */
[----:B----4-:R-:W-:Y:S05]  /*4fe0*/  @!P0 BRA `(.L_x_98) ;  /* 0x0000007000348947 */ /* 0x010fea0003800000 */
.L_x_193:
[----:B-1----:R-:W-:-:S07]  /*4ff0*/  MOV R0, UR6 ;  /* 0x0000000600007c02 */ /* 0x002fce0008000f00 */
.L_x_99:
[----:B-1----:R-:W-:-:S04]  /*5000*/  SHF.L.U32 R3, R31, 0x1f, RZ ;  /* 0x0000001f1f037819 */ /* 0x002fc800000006ff */
[----:B------:R1:W4:Y:S03]  /*5010*/  SYNCS.PHASECHK.TRANS64.TRYWAIT P0, [R0+URZ+0x88], R3 ;  /* 0x00008803000075a7 */ /* 0x00032600080011ff */
[----:B----4-:R-:W-:Y:S05]  /*5020*/  @!P0 NANOSLEEP.SYNCS 0x989680 ;  /* 0x009896800000895d */ /* 0x010fea0003900000 */
[----:B------:R-:W4:Y:S02]  /*5030*/  @!P0 SYNCS.PHASECHK.TRANS64 P0, [R0+URZ+0x88], R3 ;  /* 0x00008803000085a7 */ /* 0x000f2400080010ff */
[----:B--2-4-:R-:W-:Y:S05]  /*5040*/  @P0 EXIT ;  /* 0x000000000000094d */ /* 0x014fea0003800000 */
[----:B------:R-:W-:Y:S05]  /*5050*/  BRA `(.L_x_99) ;  /* 0xfffffffc00e87947 */ /* 0x000fea000383ffff */
.L_x_84:
[----:B------:R-:W-:-:S06]  /*5060*/  UISETP.GE.AND UP1, UPT, UR10, 0x4, UPT ;  /* 0x000000040a00788c */ /* 0x000fcc000bf26270 */
[----:B------:R-:W-:-:S13]  /*5070*/  PLOP3.LUT P0, PT, PT, PT, UP1, 0x80, 0x8 ;  /* 0x000000000008781c */ /* 0x000fda0003f0f018 */
[----:B------:R-:W-:Y:S05]  /*5080*/  @!P0 EXIT ;  /* 0x000000000000894d */ /* 0x000fea0003800000 */
[----:B------:R-:W-:Y:S01]  /*5090*/  BAR.SYNC.DEFER_BLOCKING 0x6, 0xa0 ;  /* 0x0182800000007b1d */ /* 0x000fe20000010000 */
[C---:B------:R-:W-:Y:S01]  /*50a0*/  IMAD.SHL.U32 R197, R0.reuse, 0x40, RZ ;  /* 0x0000004000c57824 */ /* 0x040fe200078e00ff */
[C---:B------:R-:W-:Y:S01]  /*50b0*/  LOP3.LUT R198, R0.reuse, 0x1, RZ, 0xc0, !PT ;  /* 0x0000000100c67812 */ /* 0x040fe200078ec0ff */
[C---:B------:R-:W-:Y:S01]  /*50c0*/  IMAD.SHL.U32 R4, R0.reuse, 0x8, RZ ;  /* 0x0000000800047824 */ /* 0x040fe200078e00ff */
[----:B------:R-:W-:Y:S01]  /*50d0*/  LOP3.LUT R140, R3, 0x60, R0, 0xf8, !PT ;  /* 0x00000060038c7812 */ /* 0x000fe200078ef800 */
[----:B------:R-:W-:Y:S01]  /*50e0*/  IMAD.U32 R144, R0, 0x10000, RZ ;  /* 0x0001000000907824 */ /* 0x000fe200078e00ff */
[----:B------:R-:W-:Y:S02]  /*50f0*/  UMOV UR41, 0x400 ;  /* 0x0000040000297882 */ /* 0x000fe40000000000 */
[----:B------:R-:W1:Y:S01]  /*5100*/  LDC R195, c[0x0][0x370] ;  /* 0x0000dc00ffc37b82 */ /* 0x000e620000000800 */
[----:B------:R-:W-:Y:S01]  /*5110*/  ULEA UR41, UR37, UR41, 0x18 ;  /* 0x0000002925297291 */ /* 0x000fe2000f8ec0ff */
[----:B------:R-:W-:Y:S01]  /*5120*/  LOP3.LUT R9, R197, 0x1c0, RZ, 0xc0, !PT ;  /* 0x000001c0c5097812 */ /* 0x000fe200078ec0ff */
[----:B------:R-:W-:Y:S01]  /*5130*/  IMAD.MOV.U32 R206, RZ, RZ, 0x2 ;  /* 0x00000002ffce7424 */ /* 0x000fe200078e00ff */
[----:B------:R-:W-:Y:S01]  /*5140*/  ISETP.NE.U32.AND P0, PT, R198, 0x1, PT ;  /* 0x00000001c600780c */ /* 0x000fe20003f05070 */
[----:B------:R-:W-:Y:S01]  /*5150*/  UIADD3 UR4, UPT, UPT, UR41, 0x400, URZ ;  /* 0x0000040029047890 */ /* 0x000fe2000fffe0ff */
[----:B------:R-:W-:Y:S01]  /*5160*/  LOP3.LUT R4, R9, 0x38, R4, 0xf8, !PT ;  /* 0x0000003809047812 */ /* 0x000fe200078ef804 */
[----:B------:R-:W-:Y:S01]  /*5170*/  IMAD.MOV.U32 R205, RZ, RZ, 0x4 ;  /* 0x00000004ffcd7424 */ /* 0x000fe200078e00ff */
[----:B------:R-:W2:Y:S01]  /*5180*/  LDC R136, c[0x0][0xb0c] ;  /* 0x0002c300ff887b82 */ /* 0x000ea20000000800 */
[----:B------:R-:W-:Y:S01]  /*5190*/  LOP3.LUT R144, R144, 0x600000, RZ, 0xc0, !PT ;  /* 0x0060000090907812 */ /* 0x000fe200078ec0ff */
[----:B------:R-:W-:Y:S01]  /*51a0*/  IMAD.MOV.U32 R204, RZ, RZ, 0x1 ;  /* 0x00000001ffcc7424 */ /* 0x000fe200078e00ff */
[----:B------:R-:W-:Y:S01]  /*51b0*/  R2P PR, R0, 0x6 ;  /* 0x0000000600007804 */ /* 0x000fe20000000000 */
[----:B------:R-:W-:Y:S01]  /*51c0*/  IMAD.MOV.U32 R181, RZ, RZ, RZ ;  /* 0x000000ffffb57224 */ /* 0x000fe200078e00ff */
[----:B------:R-:W-:-:S02]  /*51d0*/  LOP3.LUT R197, R4, 0x1e00, R197, 0xf8, !PT ;  /* 0x00001e0004c57812 */ /* 0x000fc400078ef8c5 */
[----:B------:R-:W-:Y:S02]  /*51e0*/  CS2R R202, SRZ ;  /* 0x0000000000ca7805 */ /* 0x000fe4000001ff00 */
[----:B------:R-:W-:Y:S01]  /*51f0*/  P2R R4, PR, RZ, 0x1 ;  /* 0x00000001ff047803 */ /* 0x000fe20000000000 */
[----:B------:R-:W3:Y:S01]  /*5200*/  LDC R194, c[0x0][0xb20] ;  /* 0x0002c800ffc27b82 */ /* 0x000ee20000000800 */
[----:B------:R-:W4:Y:S01]  /*5210*/  LDS R7, [UR41+0x130] ;  /* 0x00013029ff077984 */ /* 0x000f220008000800 */
[----:B------:R-:W-:Y:S01]  /*5220*/  LOP3.LUT R207, R0, 0x60, RZ, 0xc0, !PT ;  /* 0x0000006000cf7812 */ /* 0x000fe200078ec0ff */
[----:B------:R-:W-:Y:S01]  /*5230*/  IMAD.MOV.U32 R210, RZ, RZ, RZ ;  /* 0x000000ffffd27224 */ /* 0x000fe200078e00ff */
[----:B------:R-:W-:Y:S01]  /*5240*/  SEL R206, R206, 0xfffffffe, !P1 ;  /* 0xfffffffecece7807 */ /* 0x000fe20004800000 */
[----:B------:R-:W-:Y:S01]  /*5250*/  IMAD.U32 R200, RZ, RZ, UR4 ;  /* 0x00000004ffc87e24 */ /* 0x000fe2000f8e00ff */
[----:B------:R-:W-:Y:S01]  /*5260*/  SEL R205, R205, 0xfffffffc, !P2 ;  /* 0xfffffffccdcd7807 */ /* 0x000fe20005000000 */
[----:B------:R-:W1:Y:S01]  /*5270*/  LDCU.64 UR54, c[0x0][0x348] ;  /* 0x00006900ff3677ac */ /* 0x000e620008000a00 */
[----:B------:R-:W1:Y:S01]  /*5280*/  LDC R135, c[0x0][0xb30] ;  /* 0x0002cc00ff877b82 */ /* 0x000e620000000800 */
[----:B------:R-:W1:Y:S01]  /*5290*/  LDCU UR36, c[0x0][0x384] ;  /* 0x00007080ff2477ac */ /* 0x000e620008000800 */
[----:B------:R-:W1:Y:S06]  /*52a0*/  LDCU.64 UR38, c[0x0][0x888] ;  /* 0x00011100ff2677ac */ /* 0x000e6c0008000a00 */
[----:B------:R-:W1:Y:S01]  /*52b0*/  LDC R137, c[0x0][0x388] ;  /* 0x0000e200ff897b82 */ /* 0x000e620000000800 */
[----:B------:R-:W1:Y:S01]  /*52c0*/  LDCU.64 UR42, c[0x0][0x8c0] ;  /* 0x00011800ff2a77ac */ /* 0x000e620008000a00 */
[----:B------:R-:W-:-:S06]  /*52d0*/  UMOV UR45, URZ ;  /* 0x000000ff002d7c82 */ /* 0x000fcc0008000000 */
[----:B------:R-:W1:Y:S01]  /*52e0*/  LDC.64 R190, c[0x0][0xb10] ;  /* 0x0002c400ffbe7b82 */ /* 0x000e620000000a00 */
[----:B------:R-:W-:-:S07]  /*52f0*/  UMOV UR52, URZ ;  /* 0x000000ff00347c82 */ /* 0x000fce0008000000 */
[----:B------:R-:W1:Y:S08]  /*5300*/  LDC.64 R132, c[0x0][0xb18] ;  /* 0x0002c600ff847b82 */ /* 0x000e700000000a00 */
[----:B------:R-:W1:Y:S01]  /*5310*/  LDC.64 R186, c[0x0][0x888] ;  /* 0x00022200ffba7b82 */ /* 0x000e620000000a00 */
[----:B----4-:R-:W-:-:S07]  /*5320*/  IMAD.IADD R144, R7, 0x1, R144 ;  /* 0x0000000107907824 */ /* 0x010fce00078e0290 */
[----:B------:R-:W4:Y:S08]  /*5330*/  LDC.64 R130, c[0x0][0xb28] ;  /* 0x0002ca00ff827b82 */ /* 0x000f300000000a00 */
[----:B------:R-:W1:Y:S08]  /*5340*/  LDC.64 R188, c[0x0][0x890] ;  /* 0x00022400ffbc7b82 */ /* 0x000e700000000a00 */
[----:B------:R-:W1:Y:S08]  /*5350*/  LDC.64 R184, c[0x0][0x8b0] ;  /* 0x00022c00ffb87b82 */ /* 0x000e700000000a00 */
[----:B------:R-:W1:Y:S08]  /*5360*/  LDC.64 R182, c[0x0][0x8a8] ;  /* 0x00022a00ffb67b82 */ /* 0x000e700000000a00 */
[----:B--23--:R-:W1:Y:S02]  /*5370*/  LDC R196, c[0x0][0x374] ;  /* 0x0000dd00ffc47b82 */ /* 0x00ce640000000800 */
.L_x_145:
[----:B------:R-:W-:Y:S02]  /*5380*/  LEA R0, R210, UR41, 0x3 ;  /* 0x00000029d2007c11 */ /* 0x000fe4000f8e18ff */
[----:B------:R-:W-:Y:S02]  /*5390*/  SHF.L.U32 R3, R202, 0x1f, RZ ;  /* 0x0000001fca037819 */ /* 0x000fe400000006ff */
[----:B------:R-:W-:Y:S02]  /*53a0*/  LEA R20, R210, UR41, 0x4 ;  /* 0x00000029d2147c11 */ /* 0x000fe4000f8e20ff */
[----:B--2---:R-:W2:Y:S02]  /*53b0*/  SYNCS.PHASECHK.TRANS64.TRYWAIT P0, [R0+URZ+0xa0], R3 ;  /* 0x0000a003000075a7 */ /* 0x004ea400080011ff */
[----:B--2---:R-:W-:Y:S05]  /*53c0*/  @!P0 BRA `(.L_x_100) ;  /* 0x0000006c00548947 */ /* 0x004fea0003800000 */
.L_x_194:
[----:B------:R-:W3:Y:S01]  /*53d0*/  LDC.64 R14, c[0x0][0xb10] ;  /* 0x0002c400ff0e7b82 */ /* 0x000ee20000000a00 */
[----:B------:R-:W4:Y:S01]  /*53e0*/  LDS.128 R20, [R20+0x110] ;  /* 0x0001100014147984 */ /* 0x000f220000000c00 */
[----:B-1----:R-:W-:Y:S01]  /*53f0*/  ISETP.NE.AND P1, PT, R135, 0x1, PT ;  /* 0x000000018700780c */ /* 0x002fe20003f25270 */
[----:B--2---:R-:W-:Y:S01]  /*5400*/  VIADD R0, R0, 0xb0 ;  /* 0x000000b000007836 */ /* 0x004fe20000000000 */
[----:B------:R-:W-:Y:S04]  /*5410*/  ISETP.GE.AND P0, PT, R134, 0x1, PT ;  /* 0x000000018600780c */ /* 0x000fe80003f06270 */
[----:B------:R-:W1:Y:S01]  /*5420*/  LDC.64 R12, c[0x0][0xb18] ;  /* 0x0002c600ff0c7b82 */ /* 0x000e620000000a00 */
[----:B------:R-:W-:Y:S01]  /*5430*/  PRMT R0, RZ, 0x654, R0 ;  /* 0x00000654ff007816 */ /* 0x000fe20000000000 */
[----:B------:R-:W-:Y:S01]  /*5440*/  @!PT LDS RZ, [RZ] ;  /* 0x00000000fffff984 */ /* 0x000fe20000000800 */
[----:B------:R-:W-:Y:S01]  /*5450*/  @!PT LDS RZ, [RZ] ;  /* 0x00000000fffff984 */ /* 0x000fe20000000800 */
[----:B------:R-:W-:Y:S01]  /*5460*/  @!PT LDS RZ, [RZ] ;  /* 0x00000000fffff984 */ /* 0x000fe20000000800 */
[----:B------:R-:W-:Y:S01]  /*5470*/  @!PT LDS RZ, [RZ] ;  /* 0x00000000fffff984 */ /* 0x000fe20000000800 */
[----:B------:R2:W-:Y:S06]  /*5480*/  MEMBAR.ALL.CTA ;  /* 0x0000000000007992 */ /* 0x0005ec0000008000 */
[----:B--2---:R-:W2:Y:S01]  /*5490*/  FENCE.VIEW.ASYNC.S ;  /* 0x00000000000073c6 */ /* 0x004ea20000000000 */
[----:B------:R-:W1:Y:S08]  /*54a0*/  @!P1 LDC R16, c[0x0][0xb20] ;  /* 0x0002c800ff109b82 */ /* 0x000e700000000800 */
[----:B------:R-:W1:Y:S01]  /*54b0*/  @!P1 LDC R11, c[0x0][0xb0c] ;  /* 0x0002c300ff0b9b82 */ /* 0x000e620000000800 */
[----:B--2---:R2:W-:Y:S01]  /*54c0*/  SYNCS.ARRIVE.TRANS64.RED.A1T0 RZ, [R0+URZ], RZ ;  /* 0x000000ff00ff79a7 */ /* 0x0045e200081004ff */
[----:B----4-:R-:W-:Y:S04]  /*54d0*/  LOP3.LUT P4, RZ, R22, 0x1, RZ, 0xc0, !PT ;  /* 0x0000000116ff7812 */ /* 0x010fe8000788c0ff */
[----:B------:R-:W-:Y:S09]  /*54e0*/  P2R R208, PR, RZ, 0x10 ;  /* 0x00000010ffd07803 */ /* 0x000ff20000000000 */
[----:B------:R-:W-:Y:S02]  /*54f0*/  @P4 MOV R139, R20 ;  /* 0x00000014008b4202 */ /* 0x000fe40000000f00 */
[----:B------:R-:W-:Y:S01]  /*5500*/  @P4 LOP3.LUT R138, R21, 0xffff, RZ, 0xc0, !PT ;  /* 0x0000ffff158a4812 */ /* 0x000fe200078ec0ff */
[----:B--23--:R-:W-:Y:S06]  /*5510*/  @!P0 BRA `(.L_x_101) ;  /* 0x0000000000a48947 */ /* 0x00cfec0003800000 */
[----:B------:R-:W-:Y:S01]  /*5520*/  IMAD.HI.U32 R19, R196, R133, RZ ;  /* 0x00000085c4137227 */ /* 0x000fe200078e00ff */
[----:B------:R-:W-:Y:S02]  /*5530*/  ISETP.NE.AND P0, PT, R132, 0x1, PT ;  /* 0x000000018400780c */ /* 0x000fe40003f05270 */
[----:B------:R-:W-:Y:S01]  /*5540*/  ISETP.NE.AND P2, PT, R134, 0x1, PT ;  /* 0x000000018600780c */ /* 0x000fe20003f45270 */
[----:B------:R-:W-:Y:S01]  /*5550*/  IMAD.HI.U32 R18, R195, R190, RZ ;  /* 0x000000bec3127227 */ /* 0x000fe200078e00ff */
        /* <DEDUP_REMOVED lines=36> */
[----:B------:R-:W-:Y:S07]  /*57a0*/  IMAD R138, R7, R132, R138 ;  /* 0x00000084078a7224 */ /* 0x000fee00078e028a */
.L_x_101:
[----:B-1----:R-:W-:Y:S01]  /*57b0*/  @!P1 ISETP.NE.AND P0, PT, R12, 0x1, PT ;  /* 0x000000010c00980c */ /* 0x002fe20003f05270 */
[----:B------:R-:W-:Y:S01]  /*57c0*/  @!P1 IMAD.HI.U32 R3, R138, R13, RZ ;  /* 0x0000000d8a039227 */ /* 0x000fe200078e00ff */
[----:B------:R-:W-:Y:S01]  /*57d0*/  R2UR UR5, R5 ;  /* 0x00000000050572ca */ /* 0x000fe200000e0000 */
[----:B------:R-:W-:Y:S01]  /*57e0*/  BSSY.RECONVERGENT B6, `(.L_x_102) ;  /* 0x0000031000067945 */ /* 0x000fe20003800200 */
[----:B------:R-:W-:Y:S01]  /*57f0*/  R2UR UR4, R2 ;  /* 0x00000000020472ca */ /* 0x000fe200000e0000 */
[----:B------:R-:W-:Y:S01]  /*5800*/  @!P1 IMAD.HI.U32 R0, R139, R14, RZ ;  /* 0x0000000e8b009227 */ /* 0x000fe200078e00ff */
[----:B------:R-:W-:Y:S02]  /*5810*/  @!P1 SHF.R.U32.HI R3, RZ, R16, R3 ;  /* 0x00000010ff039219 */ /* 0x000fe40000011603 */
[----:B------:R-:W-:Y:S01]  /*5820*/  @!P1 ISETP.NE.AND P2, PT, R11, 0x1, PT ;  /* 0x000000010b00980c */ /* 0x000fe20003f45270 */
[----:B------:R-:W-:Y:S01]  /*5830*/  VIADD R210, R210, 0x1 ;  /* 0x00000001d2d27836 */ /* 0x000fe20000000000 */
[----:B------:R-:W-:Y:S02]  /*5840*/  @!P1 SEL R3, R138, R3, !P0 ;  /* 0x000000038a039207 */ /* 0x000fe40004000000 */
[----:B------:R-:W-:Y:S02]  /*5850*/  @!P1 SHF.R.U32.HI R0, RZ, R15, R0 ;  /* 0x0000000fff009219 */ /* 0x000fe40000011600 */
[----:B------:R-:W-:Y:S01]  /*5860*/  LOP3.LUT P0, RZ, R200, 0x3f0, RZ, 0xc0, !PT ;  /* 0x000003f0c8ff7812 */ /* 0x000fe2000780c0ff */
[----:B------:R-:W-:Y:S01]  /*5870*/  USHF.L.U32 UR50, UR5, 0x7, URZ ;  /* 0x0000000705327899 */ /* 0x000fe200080006ff */
[----:B------:R-:W-:Y:S01]  /*5880*/  @!P1 SEL R4, R139, R0, !P2 ;  /* 0x000000008b049207 */ /* 0x000fe20005000000 */
[----:B------:R-:W-:Y:S01]  /*5890*/  USHF.L.U32 UR49, UR4, 0x8, URZ ;  /* 0x0000000804317899 */ /* 0x000fe200080006ff */
[----:B------:R-:W-:Y:S03]  /*58a0*/  @P4 SHF.R.U32.HI R201, RZ, 0x10, R21 ;  /* 0x00000010ffc94819 */ /* 0x000fe60000011615 */
[----:B------:R-:W-:Y:S02]  /*58b0*/  @!P1 IMAD.IADD R0, R3, 0x1, -R4 ;  /* 0x0000000103009824 */ /* 0x000fe400078e0a04 */
[----:B------:R-:W-:Y:S02]  /*58c0*/  @!P1 IMAD.IADD R3, R4, 0x1, -R3 ;  /* 0x0000000104039824 */ /* 0x000fe400078e0a03 */
[----:B------:R-:W-:Y:S02]  /*58d0*/  @!P1 IMAD R139, R0, R11, R139 ;  /* 0x0000000b008b9224 */ /* 0x000fe400078e028b */
[----:B------:R-:W-:Y:S01]  /*58e0*/  @!P1 IMAD R138, R3, R12, R138 ;  /* 0x0000000c038a9224 */ /* 0x000fe200078e028a */
[----:B------:R-:W-:Y:S06]  /*58f0*/  @!P0 BRA `(.L_x_103) ;  /* 0x00000000007c8947 */ /* 0x000fec0003800000 */
[----:B------:R-:W1:Y:S01]  /*5900*/  LDCU.64 UR8, c[0x4][0x80] ;  /* 0x01001000ff0877ac */ /* 0x000e620008000a00 */
[----:B------:R-:W-:Y:S01]  /*5910*/  MOV R2, 0x0 ;  /* 0x0000000000027802 */ /* 0x000fe20000000f00 */
[----:B------:R-:W-:Y:S02]  /*5920*/  HFMA2 R12, -RZ, RZ, 0, 5.9604644775390625e-08 ;  /* 0x00000001ff0c7431 */ /* 0x000fe400000001ff */
[----:B------:R-:W-:Y:S01]  /*5930*/  IMAD.MOV.U32 R8, RZ, RZ, 0x70 ;  /* 0x00000070ff087424 */ /* 0x000fe200078e00ff */
[----:B------:R2:W3:Y:S01]  /*5940*/  LDC.64 R14, c[0x4][R2] ;  /* 0x01000000020e7b82 */ /* 0x0004e20000000a00 */
[----:B------:R-:W4:Y:S01]  /*5950*/  LDCU.64 UR6, c[0x4][0x88] ;  /* 0x01001100ff0677ac */ /* 0x000f220008000a00 */
[----:B------:R-:W-:Y:S01]  /*5960*/  IMAD.MOV.U32 R13, RZ, RZ, RZ ;  /* 0x000000ffff0d7224 */ /* 0x000fe200078e00ff */
[----:B------:R-:W2:Y:S01]  /*5970*/  LDCU.64 UR4, c[0x4][0x8] ;  /* 0x01000100ff0477ac */ /* 0x000ea20008000a00 */
[----:B-1----:R-:W-:Y:S01]  /*5980*/  MOV R5, UR9 ;  /* 0x0000000900057c02 */ /* 0x002fe20008000f00 */
[----:B------:R-:W-:Y:S01]  /*5990*/  IMAD.U32 R4, RZ, RZ, UR8 ;  /* 0x00000008ff047e24 */ /* 0x000fe2000f8e00ff */
[----:B----4-:R-:W-:Y:S01]  /*59a0*/  MOV R7, UR7 ;  /* 0x0000000700077c02 */ /* 0x010fe20008000f00 */
[----:B------:R-:W-:Y:S01]  /*59b0*/  IMAD.U32 R6, RZ, RZ, UR6 ;  /* 0x00000006ff067e24 */ /* 0x000fe2000f8e00ff */
[----:B--2---:R-:W-:Y:S01]  /*59c0*/  MOV R11, UR5 ;  /* 0x00000005000b7c02 */ /* 0x004fe20008000f00 */
[----:B------:R-:W-:Y:S02]  /*59d0*/  IMAD.U32 R10, RZ, RZ, UR4 ;  /* 0x00000004ff0a7e24 */ /* 0x000fe4000f8e00ff */
[----:B------:R-:W-:Y:S07]  /*59e0*/  LEPC R20, `(.L_x_104) ;  /* 0x000000001014794e */ /* 0x000fee0000000000 */
[----:B---3-5:R-:W-:Y:S05]  /*59f0*/  CALL.ABS.NOINC R14 ;  /* 0x000000000e007343 */ /* 0x028fea0003c00000 */
.L_x_104:
[----:B------:R-:W1:Y:S01]  /*5a00*/  LDCU.64 UR8, c[0x4][0x80] ;  /* 0x01001000ff0877ac */ /* 0x000e620008000a00 */
[----:B------:R-:W2:Y:S01]  /*5a10*/  LDC.64 R2, c[0x4][R2] ;  /* 0x0100000002027b82 */ /* 0x000ea20000000a00 */
[----:B------:R-:W-:Y:S02]  /*5a20*/  HFMA2 R12, -RZ, RZ, 0, 5.9604644775390625e-08 ;  /* 0x00000001ff0c7431 */ /* 0x000fe400000001ff */
[----:B------:R-:W-:Y:S02]  /*5a30*/  IMAD.MOV.U32 R8, RZ, RZ, 0x70 ;  /* 0x00000070ff087424 */ /* 0x000fe400078e00ff */
[----:B------:R-:W-:Y:S01]  /*5a40*/  IMAD.MOV.U32 R13, RZ, RZ, RZ ;  /* 0x000000ffff0d7224 */ /* 0x000fe200078e00ff */
[----:B------:R-:W3:Y:S01]  /*5a50*/  LDCU.64 UR6, c[0x4][0x88] ;  /* 0x01001100ff0677ac */ /* 0x000ee20008000a00 */
[----:B------:R-:W4:Y:S01]  /*5a60*/  LDCU.64 UR4, c[0x4][0x8] ;  /* 0x01000100ff0477ac */ /* 0x000f220008000a00 */
[----:B-1----:R-:W-:Y:S02]  /*5a70*/  MOV R4, UR8 ;  /* 0x0000000800047c02 */ /* 0x002fe40008000f00 */
[----:B------:R-:W-:Y:S02]  /*5a80*/  MOV R5, UR9 ;  /* 0x0000000900057c02 */ /* 0x000fe40008000f00 */
[----:B---3--:R-:W-:Y:S01]  /*5a90*/  MOV R7, UR7 ;  /* 0x0000000700077c02 */ /* 0x008fe20008000f00 */
[----:B------:R-:W-:Y:S01]  /*5aa0*/  IMAD.U32 R6, RZ, RZ, UR6 ;  /* 0x00000006ff067e24 */ /* 0x000fe2000f8e00ff */
[----:B----4-:R-:W-:Y:S01]  /*5ab0*/  MOV R11, UR5 ;  /* 0x00000005000b7c02 */ /* 0x010fe20008000f00 */
[----:B------:R-:W-:Y:S02]  /*5ac0*/  IMAD.U32 R10, RZ, RZ, UR4 ;  /* 0x00000004ff0a7e24 */ /* 0x000fe4000f8e00ff */
[----:B------:R-:W-:Y:S07]  /*5ad0*/  LEPC R20, `(.L_x_103) ;  /* 0x000000001014794e */ /* 0x000fee0000000000 */
[----:B--2---:R-:W-:Y:S05]  /*5ae0*/  CALL.ABS.NOINC R2 ;  /* 0x0000000002007343 */ /* 0x004fea0003c00000 */
.L_x_103:
[----:B------:R-:W-:Y:S05]  /*5af0*/  BSYNC.RECONVERGENT B6 ;  /* 0x0000000000067941 */ /* 0x000fea0003800200 */
.L_x_102:
[----:B------:R-:W-:Y:S01]  /*5b00*/  ISETP.NE.U32.AND P1, PT, R188, RZ, PT ;  /* 0x000000ffbc00720c */ /* 0x000fe20003f25070 */
[----:B------:R-:W1:Y:S01]  /*5b10*/  LDCU UR4, c[0x0][0x8c8] ;  /* 0x00011900ff0477ac */ /* 0x000e620008000800 */
[----:B------:R-:W-:Y:S02]  /*5b20*/  ISETP.NE.U32.AND P4, PT, R184, RZ, PT ;  /* 0x000000ffb800720c */ /* 0x000fe40003f85070 */
[----:B------:R-:W-:Y:S02]  /*5b30*/  ISETP.NE.AND.EX P1, PT, R189, RZ, PT, P1 ;  /* 0x000000ffbd00720c */ /* 0x000fe40003f25310 */
[----:B------:R-:W-:Y:S02]  /*5b40*/  ISETP.NE.U32.AND P3, PT, RZ, UR38, PT ;  /* 0x00000026ff007c0c */ /* 0x000fe4000bf65070 */
[----:B------:R-:W-:Y:S02]  /*5b50*/  ISETP.NE.U32.AND P2, PT, R188, RZ, PT ;  /* 0x000000ffbc00720c */ /* 0x000fe40003f45070 */
[----:B------:R-:W-:Y:S02]  /*5b60*/  ISETP.NE.AND.EX P4, PT, R185, RZ, PT, P4 ;  /* 0x000000ffb900720c */ /* 0x000fe40003f85340 */
[----:B------:R-:W-:Y:S05]  /*5b70*/  ISETP.NE.AND.EX P3, PT, RZ, UR39, PT, P3 ;  /* 0x00000027ff007c0c */ /* 0x000fea000bf65330 */
[----:B------:R-:W-:Y:S08]  /*5b80*/  @!P1 BRA `(.L_x_105) ;  /* 0x00000000002c9947 */ /* 0x000ff00003800000 */
[----:B------:R-:W-:Y:S01]  /*5b90*/  ISETP.NE.U32.AND P0, PT, R186, RZ, PT ;  /* 0x000000ffba00720c */ /* 0x000fe20003f05070 */
[----:B------:R-:W-:Y:S03]  /*5ba0*/  IMAD.MOV.U32 R192, RZ, RZ, 0x1 ;  /* 0x00000001ffc07424 */ /* 0x000fe600078e00ff */
[----:B------:R-:W-:Y:S11]  /*5bb0*/  ISETP.NE.AND.EX P0, PT, R187, RZ, PT, P0 ;  /* 0x000000ffbb00720c */ /* 0x000ff60003f05300 */
[----:B------:R-:W-:Y:S02]  /*5bc0*/  @!UPT UIADD3 URZ, UPT, UPT, URZ, URZ, URZ ;  /* 0x000000fffffff290 */ /* 0x000fe4000fffe0ff */
[----:B------:R-:W2:Y:S01]  /*5bd0*/  @P0 LDC.64 R2, c[0x0][0x888] ;  /* 0x00022200ff020b82 */ /* 0x000ea20000000a00 */
[----:B------:R-:W-:Y:S04]  /*5be0*/  @P0 IMAD R0, R188, UR44, RZ ;  /* 0x0000002cbc000c24 */ /* 0x000fe8000f8e02ff */
[----:B--2---:R-:W-:Y:S04]  /*5bf0*/  @P0 IMAD.WIDE R2, R0, 0x4, R2 ;  /* 0x0000000400020825 */ /* 0x004fe800078e0202 */
[----:B------:R-:W-:Y:S01]  /*5c00*/  HFMA2 R0, -RZ, RZ, 0, 5.9604644775390625e-08 ;  /* 0x00000001ff007431 */ /* 0x000fe200000001ff */
[----:B-----5:R2:W5:Y:S04]  /*5c10*/  @P0 LDG.E R143, desc[UR46][R2.64] ;  /* 0x0000002e028f0981 */ /* 0x020568000c1e1900 */
[----:B------:R-:W-:Y:S01]  /*5c20*/  @!P0 PRMT R192, R0, 0x7610, R192 ;  /* 0x0000761000c08816 */ /* 0x000fe200000000c0 */
[----:B--2---:R-:W3:Y:S06]  /*5c30*/  @!P0 LDC R143, c[0x0][0x880] ;  /* 0x00022000ff8f8b82 */ /* 0x004eec0000000800 */
.L_x_105:
[----:B------:R-:W-:Y:S01]  /*5c40*/  ISETP.NE.AND.EX P0, PT, R189, RZ, PT, P2 ;  /* 0x000000ffbd00720c */ /* 0x000fe20003f05320 */
[----:B------:R-:W-:Y:S01]  /*5c50*/  @!UPT UIADD3 URZ, UPT, UPT, URZ, URZ, URZ ;  /* 0x000000fffffff290 */ /* 0x000fe2000fffe0ff */
[----:B------:R-:W-:Y:S11]  /*5c60*/  @!P4 BRA `(.L_x_106) ;  /* 0x000000000020c947 */ /* 0x000ff60003800000 */
[----:B------:R-:W-:Y:S04]  /*5c70*/  ISETP.NE.U32.AND P4, PT, R182, RZ, PT ;  /* 0x000000ffb600720c */ /* 0x000fe80003f85070 */
[----:B------:R-:W-:Y:S11]  /*5c80*/  ISETP.NE.AND.EX P4, PT, R183, RZ, PT, P4 ;  /* 0x000000ffb700720c */ /* 0x000ff60003f85340 */
[----:B------:R-:W-:Y:S02]  /*5c90*/  @!UPT UIADD3 URZ, UPT, UPT, URZ, URZ, URZ ;  /* 0x000000fffffff290 */ /* 0x000fe4000fffe0ff */
[----:B------:R-:W2:Y:S01]  /*5ca0*/  @P4 LDC.64 R2, c[0x0][0x8a8] ;  /* 0x00022a00ff024b82 */ /* 0x000ea20000000a00 */
[----:B------:R-:W-:Y:S04]  /*5cb0*/  @P4 IMAD R0, R184, UR44, RZ ;  /* 0x0000002cb8004c24 */ /* 0x000fe8000f8e02ff */
[----:B--2---:R-:W-:Y:S05]  /*5cc0*/  @P4 IMAD.WIDE R2, R0, 0x4, R2 ;  /* 0x0000000400024825 */ /* 0x004fea00078e0202 */
[----:B-----5:R2:W5:Y:S02]  /*5cd0*/  @P4 LDG.E R141, desc[UR46][R2.64] ;  /* 0x0000002e028d4981 */ /* 0x020564000c1e1900 */
[----:B--2---:R-:W4:Y:S02]  /*5ce0*/  @!P4 LDC R141, c[0x0][0x8a0] ;  /* 0x00022800ff8dcb82 */ /* 0x004f240000000800 */
.L_x_106:
[----:B------:R-:W-:Y:S04]  /*5cf0*/  PLOP3.LUT P4, PT, PT, PT, PT, 0x8, 0x80 ;  /* 0x000000000080781c */ /* 0x000fe80003f8e170 */
[----:B------:R-:W-:Y:S01]  /*5d00*/  P2R R211, PR, RZ, 0x10 ;  /* 0x00000010ffd37803 */ /* 0x000fe20000000000 */
[----:B------:R-:W-:Y:S08]  /*5d10*/  @P3 BRA P0, `(.L_x_107) ;  /* 0x0000000000343947 */ /* 0x000ff00000000000 */
[----:B------:R-:W-:Y:S02]  /*5d20*/  ISETP.NE.AND.EX P0, PT, R189, RZ, PT, P2 ;  /* 0x000000ffbd00720c */ /* 0x000fe40003f05320 */
[----:B------:R-:W-:Y:S11]  /*5d30*/  PLOP3.LUT P2, PT, PT, PT, PT, 0x80, 0x8 ;  /* 0x000000000008781c */ /* 0x000ff60003f4f070 */
[----:B------:R-:W-:Y:S02]  /*5d40*/  @P0 LOP3.LUT P3, RZ, R192, 0xff, RZ, 0xc0, !PT ;  /* 0x000000ffc0ff0812 */ /* 0x000fe4000786c0ff */
[----:B------:R-:W-:Y:S02]  /*5d50*/  @P0 ISETP.NE.U32.AND P4, PT, RZ, UR38, PT ;  /* 0x00000026ff000c0c */ /* 0x000fe4000bf85070 */
[----:B------:R-:W-:Y:S02]  /*5d60*/  @P0 PLOP3.LUT P2, PT, P3, PT, PT, 0x80, 0x8 ;  /* 0x000000000008081c */ /* 0x000fe40001f4f070 */
[C---:B---3-5:R-:W-:Y:S02]  /*5d70*/  @P0 FSETP.NEU.AND P3, PT, R143.reuse, RZ, PT ;  /* 0x000000ff8f00020b */ /* 0x068fe40003f6d000 */
[----:B------:R-:W-:Y:S02]  /*5d80*/  @P0 ISETP.NE.AND.EX P4, PT, RZ, UR39, PT, P4 ;  /* 0x00000027ff000c0c */ /* 0x000fe4000bf85340 */
[----:B------:R-:W-:Y:S02]  /*5d90*/  @P0 SEL R0, RZ, 0xffffffff, P3 ;  /* 0xffffffffff000807 */ /* 0x000fe40001800000 */
[----:B------:R-:W-:Y:S05]  /*5da0*/  @!P0 FSETP.EQ.AND P5, PT, R143, RZ, PT ;  /* 0x000000ff8f00820b */ /* 0x000fea0003fa2000 */
[----:B------:R-:W-:Y:S04]  /*5db0*/  @!P2 SEL R0, RZ, 0xffffffff, P4 ;  /* 0xffffffffff00a807 */ /* 0x000fe80002000000 */
[----:B------:R-:W-:Y:S04]  /*5dc0*/  @P0 LOP3.LUT R0, R0, 0x1, RZ, 0xc0, !PT ;  /* 0x0000000100000812 */ /* 0x000fe800078ec0ff */
[----:B------:R-:W-:Y:S04]  /*5dd0*/  @P0 ISETP.EQ.U32.AND P5, PT, R0, 0x1, PT ;  /* 0x000000010000080c */ /* 0x000fe80003fa2070 */
[----:B------:R-:W-:Y:S09]  /*5de0*/  P2R R211, PR, RZ, 0x20 ;  /* 0x00000020ffd37803 */ /* 0x000ff20000000000 */
.L_x_107:
[----:B------:R-:W-:Y:S01]  /*5df0*/  ISETP.NE.U32.AND P2, PT, RZ, UR38, PT ;  /* 0x00000026ff007c0c */ /* 0x000fe2000bf45070 */
[----:B------:R-:W-:Y:S01]  /*5e00*/  UISETP.NE.U32.AND UP0, UPT, UR42, URZ, UPT ;  /* 0x000000ff2a00728c */ /* 0x000fe2000bf05070 */
[----:B---3-5:R-:W-:Y:S01]  /*5e10*/  FSETP.NEU.AND P0, PT, R143, RZ, PT ;  /* 0x000000ff8f00720b */ /* 0x028fe20003f0d000 */
[----:B-1----:R-:W-:Y:S01]  /*5e20*/  IMAD.U32 R68, RZ, RZ, UR4 ;  /* 0x00000004ff447e24 */ /* 0x002fe2000f8e00ff */
[----:B------:R-:W-:Y:S01]  /*5e30*/  ISETP.NE.AND.EX P2, PT, RZ, UR39, PT, P2 ;  /* 0x00000027ff007c0c */ /* 0x000fe2000bf45320 */
[----:B------:R-:W-:Y:S01]  /*5e40*/  UISETP.NE.AND.EX UP0, UPT, UR43, URZ, UPT, UP0 ;  /* 0x000000ff2b00728c */ /* 0x000fe2000bf05300 */
[----:B------:R-:W-:Y:S02]  /*5e50*/  SEL R6, RZ, 0xffffffff, P0 ;  /* 0xffffffffff067807 */ /* 0x000fe40000000000 */
[----:B------:R-:W-:Y:S02]  /*5e60*/  SEL R3, RZ, 0xffffffff, P2 ;  /* 0xffffffffff037807 */ /* 0x000fe40001000000 */
[----:B------:R-:W-:Y:S02]  /*5e70*/  LOP3.LUT P2, R209, R192, 0xff, RZ, 0xc0, !PT ;  /* 0x000000ffc0d17812 */ /* 0x000fe4000784c0ff */
[----:B------:R-:W-:Y:S02]  /*5e80*/  LOP3.LUT R204, R204, 0x1, RZ, 0x3c, !PT ;  /* 0x00000001cccc7812 */ /* 0x000fe400078e3cff */
[----:B------:R-:W-:Y:S01]  /*5e90*/  @P1 SEL R6, R3, R6, !P2 ;  /* 0x0000000603061207 */ /* 0x000fe20005000000 */
[----:B------:R-:W-:Y:S08]  /*5ea0*/  BRA.U !UP0, `(.L_x_108) ;  /* 0x00000001084c7547 */ /* 0x000ff0000b800000 */
[----:B------:R-:W-:Y:S01]  /*5eb0*/  ISETP.LE.AND P0, PT, R137, UR49, PT ;  /* 0x0000003189007c0c */ /* 0x000fe2000bf03270 */
[----:B------:R-:W-:Y:S02]  /*5ec0*/  VIADD R0, R140, UR50 ;  /* 0x000000328c007c36 */ /* 0x000fe40008000000 */
[----:B------:R-:W-:Y:S02]  /*5ed0*/  IMAD.U32 R7, RZ, RZ, UR50 ;  /* 0x00000032ff077e24 */ /* 0x000fe4000f8e00ff */
[----:B------:R-:W-:Y:S01]  /*5ee0*/  IMAD.MOV.U32 R68, RZ, RZ, RZ ;  /* 0x000000ffff447224 */ /* 0x000fe200078e00ff */
[----:B------:R-:W-:Y:S11]  /*5ef0*/  ISETP.GE.OR P0, PT, R0, UR36, P0 ;  /* 0x0000002400007c0c */ /* 0x000ff60008706670 */
[----:B------:R-:W-:Y:S02]  /*5f00*/  @!UPT UIADD3 URZ, UPT, UPT, URZ, URZ, URZ ;  /* 0x000000fffffff290 */ /* 0x000fe4000fffe0ff */
[----:B------:R-:W-:Y:S01]  /*5f10*/  @!P0 IADD3 R2, P1, PT, R140, UR50, RZ ;  /* 0x000000328c028c10 */ /* 0x000fe2000ff3e0ff */
[----:B------:R-:W1:Y:S01]  /*5f20*/  @!P0 LDC.64 R4, c[0x0][0x8d0] ;  /* 0x00023400ff048b82 */ /* 0x000e620000000a00 */
[----:B------:R-:W-:Y:S02]  /*5f30*/  VOTEU.ALL UP0, P0 ;  /* 0x0000000000ff7886 */ /* 0x000fe40000000000 */
[----:B------:R-:W-:Y:S03]  /*5f40*/  @!P0 LEA.HI.X.SX32 R3, R7, RZ, 0x1, P1 ;  /* 0x000000ff07038211 */ /* 0x000fe600008f0eff */
[----:B------:R-:W-:Y:S06]  /*5f50*/  @!UP0 USHF.R.S32.HI UR4, URZ, 0x1f, UR44 ;  /* 0x0000001fff048899 */ /* 0x000fec000801142c */
[C---:B-1----:R-:W-:Y:S02]  /*5f60*/  @!P0 IMAD R8, R4.reuse, UR4, RZ ;  /* 0x0000000404088c24 */ /* 0x042fe4000f8e02ff */
[----:B------:R-:W-:Y:S04]  /*5f70*/  @!P0 IMAD.WIDE.U32 R2, R4, UR44, R2 ;  /* 0x0000002c04028c25 */ /* 0x000fe8000f8e0002 */
[----:B------:R-:W-:Y:S01]  /*5f80*/  @!P0 IMAD R8, R5, UR44, R8 ;  /* 0x0000002c05088c24 */ /* 0x000fe2000f8e0208 */
[C---:B------:R-:W-:Y:S04]  /*5f90*/  @!P0 LEA R10, P1, R2.reuse, UR42, 0x1 ;  /* 0x0000002a020a8c11 */ /* 0x040fe8000f8208ff */
[----:B------:R-:W-:Y:S04]  /*5fa0*/  @!P0 IADD3 R5, PT, PT, R3, R8, RZ ;  /* 0x0000000803058210 */ /* 0x000fe80007ffe0ff */
[----:B------:R-:W-:Y:S05]  /*5fb0*/  @!P0 LEA.HI.X R11, R2, UR43, R5, 0x1, P1 ;  /* 0x0000002b020b8c11 */ /* 0x000fea00088f0c05 */
[----:B------:R-:W2:Y:S02]  /*5fc0*/  @!P0 LDG.E.U16 R10, desc[UR46][R10.64] ;  /* 0x0000002e0a0a8981 */ /* 0x000ea4000c1e1500 */
[----:B--2---:R-:W-:Y:S07]  /*5fd0*/  @!P0 SHF.L.U32 R68, R10, 0x10, RZ ;  /* 0x000000100a448819 */ /* 0x004fee00000006ff */
.L_x_108:
[----:B------:R-:W-:Y:S01]  /*5fe0*/  ISETP.NE.AND P2, PT, R211, RZ, PT ;  /* 0x000000ffd300720c */ /* 0x000fe20003f45270 */
[----:B------:R-:W-:Y:S01]  /*5ff0*/  IMAD.SHL.U32 R219, R197, 0x2, RZ ;  /* 0x00000002c5db7824 */ /* 0x000fe200078e00ff */
[----:B------:R-:W-:Y:S01]  /*6000*/  LEA R220, R181, UR41, 0x3 ;  /* 0x00000029b5dc7c11 */ /* 0x000fe2000f8e18ff */
[----:B------:R-:W-:Y:S01]  /*6010*/  IMAD.SHL.U32 R147, R205, 0x10, RZ ;  /* 0x00000010cd937824 */ /* 0x000fe200078e00ff */
[----:B------:R-:W-:Y:S01]  /*6020*/  SHF.L.U32 R3, R203, 0x1f, RZ ;  /* 0x0000001fcb037819 */ /* 0x000fe200000006ff */
[----:B------:R-:W-:Y:S01]  /*6030*/  VIADD R5, R219, UR41 ;  /* 0x00000029db057c36 */ /* 0x000fe20008000000 */
[----:B------:R-:W-:Y:S01]  /*6040*/  LOP3.LUT R6, R6, 0x1, RZ, 0xc0, !PT ;  /* 0x0000000106067812 */ /* 0x000fe200078ec0ff */
[----:B------:R-:W-:Y:S01]  /*6050*/  IMAD.MOV.U32 R226, RZ, RZ, -0x10 ;  /* 0xfffffff0ffe27424 */ /* 0x000fe200078e00ff */
[----:B------:R-:W-:Y:S01]  /*6060*/  BSSY B1, `(.L_x_109) ;  /* 0x0000047000017945 */ /* 0x000fe20003800000 */
[----:B------:R-:W-:Y:S01]  /*6070*/  IMAD.SHL.U32 R224, R206, 0x10, RZ ;  /* 0x00000010cee07824 */ /* 0x000fe200078e00ff */
[----:B------:R-:W-:Y:S01]  /*6080*/  ISETP.NE.U32.AND P3, PT, R6, 0x1, PT ;  /* 0x000000010600780c */ /* 0x000fe20003f65070 */
[C---:B------:R-:W-:Y:S01]  /*6090*/  IMAD.IADD R215, R5.reuse, 0x1, R147 ;  /* 0x0000000105d77824 */ /* 0x040fe200078e0293 */
[----:B------:R-:W-:Y:S02]  /*60a0*/  CS2R R150, SRZ ;  /* 0x0000000000967805 */ /* 0x000fe4000001ff00 */
[----:B------:R-:W-:Y:S01]  /*60b0*/  @!P2 SHF.L.U32 R0, R204, 0x1f, RZ ;  /* 0x0000001fcc00a819 */ /* 0x000fe200000006ff */
[----:B------:R-:W-:Y:S01]  /*60c0*/  IMAD.IADD R217, R5, 0x1, R224 ;  /* 0x0000000105d97824 */ /* 0x000fe200078e02e0 */
[----:B------:R-:W-:Y:S01]  /*60d0*/  P2R R223, PR, RZ, 0x8 ;  /* 0x00000008ffdf7803 */ /* 0x000fe20000000000 */
[----:B------:R-:W-:Y:S01]  /*60e0*/  IMAD.IADD R213, R224, 0x1, R215 ;  /* 0x00000001e0d57824 */ /* 0x000fe200078e02d7 */
[----:B------:R-:W1:Y:S01]  /*60f0*/  @!P2 SYNCS.PHASECHK.TRANS64.TRYWAIT P0, [UR41+0x50], R0 ;  /* 0x00005000ff00a5a7 */ /* 0x000e620008001129 */
[----:B------:R-:W-:Y:S01]  /*6100*/  ISETP.NE.U32.AND P3, PT, R198, 0x1, PT ;  /* 0x00000001c600780c */ /* 0x000fe20003f65070 */
[----:B------:R-:W-:Y:S01]  /*6110*/  IMAD.MOV.U32 R221, RZ, RZ, 0x1 ;  /* 0x00000001ffdd7424 */ /* 0x000fe200078e00ff */
[----:B------:R-:W-:Y:S01]  /*6120*/  CS2R R148, SRZ ;  /* 0x0000000000947805 */ /* 0x000fe2000001ff00 */
[----:B------:R-:W-:Y:S01]  /*6130*/  IMAD R146, R181, 0x100, R144 ;  /* 0x00000100b5927824 */ /* 0x000fe200078e0290 */
[----:B------:R-:W-:Y:S01]  /*6140*/  SEL R226, R226, 0x10, !P3 ;  /* 0x00000010e2e27807 */ /* 0x000fe20005800000 */
[----:B------:R-:W-:Y:S01]  /*6150*/  IMAD.MOV.U32 R222, RZ, RZ, RZ ;  /* 0x000000ffffde7224 */ /* 0x000fe200078e00ff */
[----:B------:R-:W-:Y:S02]  /*6160*/  CS2R R154, SRZ ;  /* 0x00000000009a7805 */ /* 0x000fe4000001ff00 */
[----:B------:R-:W-:Y:S02]  /*6170*/  CS2R R152, SRZ ;  /* 0x0000000000987805 */ /* 0x000fe4000001ff00 */
[----:B------:R-:W-:Y:S02]  /*6180*/  CS2R R158, SRZ ;  /* 0x00000000009e7805 */ /* 0x000fe4000001ff00 */
[----:B------:R-:W-:Y:S02]  /*6190*/  CS2R R156, SRZ ;  /* 0x00000000009c7805 */ /* 0x000fe4000001ff00 */
[----:B------:R-:W-:Y:S02]  /*61a0*/  CS2R R162, SRZ ;  /* 0x0000000000a27805 */ /* 0x000fe4000001ff00 */
[----:B------:R-:W-:Y:S02]  /*61b0*/  CS2R R160, SRZ ;  /* 0x0000000000a07805 */ /* 0x000fe4000001ff00 */
[----:B------:R-:W-:Y:S02]  /*61c0*/  CS2R R166, SRZ ;  /* 0x0000000000a67805 */ /* 0x000fe4000001ff00 */
[----:B------:R-:W-:Y:S02]  /*61d0*/  CS2R R164, SRZ ;  /* 0x0000000000a47805 */ /* 0x000fe4000001ff00 */
[----:B------:R-:W-:Y:S01]  /*61e0*/  CS2R R170, SRZ ;  /* 0x0000000000aa7805 */ /* 0x000fe2000001ff00 */
[----:B------:R2:W3:Y:S01]  /*61f0*/  SYNCS.PHASECHK.TRANS64.TRYWAIT P1, [R220+URZ+0xc0], R3 ;  /* 0x0000c003dc0075a7 */ /* 0x0004e200080211ff */
[----:B------:R-:W-:Y:S01]  /*6200*/  IMAD.IADD R218, R5, 0x1, R226 ;  /* 0x0000000105da7824 */ /* 0x000fe200078e02e2 */
[----:B------:R-:W-:Y:S01]  /*6210*/  CS2R R168, SRZ ;  /* 0x0000000000a87805 */ /* 0x000fe2000001ff00 */
[C---:B------:R-:W-:Y:S01]  /*6220*/  IMAD.IADD R216, R226.reuse, 0x1, R217 ;  /* 0x00000001e2d87824 */ /* 0x040fe200078e02d9 */
[----:B------:R-:W-:Y:S01]  /*6230*/  CS2R R174, SRZ ;  /* 0x0000000000ae7805 */ /* 0x000fe2000001ff00 */
[C---:B------:R-:W-:Y:S01]  /*6240*/  IMAD.IADD R214, R226.reuse, 0x1, R215 ;  /* 0x00000001e2d67824 */ /* 0x040fe200078e02d7 */
[----:B------:R-:W-:Y:S02]  /*6250*/  CS2R R172, SRZ ;  /* 0x0000000000ac7805 */ /* 0x000fe4000001ff00 */
[----:B------:R-:W-:Y:S02]  /*6260*/  CS2R R178, SRZ ;  /* 0x0000000000b27805 */ /* 0x000fe4000001ff00 */
[----:B------:R-:W-:Y:S01]  /*6270*/  CS2R R176, SRZ ;  /* 0x0000000000b07805 */ /* 0x000fe2000001ff00 */
[----:B------:R-:W-:Y:S01]  /*6280*/  IMAD.IADD R212, R226, 0x1, R213 ;  /* 0x00000001e2d47824 */ /* 0x000fe200078e02d5 */
[----:B-1----:R-:W-:Y:S01]  /*6290*/  @!P2 SEL R221, RZ, 0x1, !P0 ;  /* 0x00000001ffdda807 */ /* 0x002fe20004000000 */
[----:B--2---:R-:W-:Y:S06]  /*62a0*/  @P2 BRA `(.L_x_110) ;  /* 0x0000000000882947 */ /* 0x004fec0003800000 */
[----:B------:R-:W-:Y:S01]  /*62b0*/  IMAD.MOV.U32 R151, RZ, RZ, RZ ;  /* 0x000000ffff977224 */ /* 0x000fe200078e00ff */
[----:B------:R-:W-:Y:S01]  /*62c0*/  ISETP.NE.AND P0, PT, R221, RZ, PT ;  /* 0x000000ffdd00720c */ /* 0x000fe20003f05270 */
[----:B------:R-:W-:Y:S01]  /*62d0*/  BSSY B0, `(.L_x_111) ;  /* 0x0000014000007945 */ /* 0x000fe20003800000 */
        /* <DEDUP_REMOVED lines=15> */
[----:B------:R-:W-:Y:S06]  /*63d0*/  @P0 BRA `(.L_x_112) ;  /* 0x00000000000c0947 */ /* 0x000fec0003800000 */
[----:B------:R-:W-:Y:S04]  /*63e0*/  SHF.L.U32 R5, R204, 0x1f, RZ ;  /* 0x0000001fcc057819 */ /* 0x000fe800000006ff */
[----:B------:R-:W1:Y:S02]  /*63f0*/  SYNCS.PHASECHK.TRANS64.TRYWAIT P0, [UR41+0x50], R5 ;  /* 0x00005005ff0075a7 */ /* 0x000e640008001129 */
[----:B-1----:R-:W-:Y:S05]  /*6400*/  @!P0 BRA `(.L_x_113) ;  /* 0x0000005c00588947 */ /* 0x002fea0003800000 */
.L_x_112:
[----:B------:R-:W-:Y:S05]  /*6410*/  BSYNC B0 ;  /* 0x0000000000007941 */ /* 0x000fea0003800000 */
.L_x_111:
[----:B------:R-:W-:Y:S01]  /*6420*/  ISETP.NE.AND P0, PT, R223, RZ, PT ;  /* 0x000000ffdf00720c */ /* 0x000fe20003f05270 */
[----:B------:R-:W-:Y:S11]  /*6430*/  HFMA2 R222, -RZ, RZ, 0, 5.9604644775390625e-08 ;  /* 0x00000001ffde7431 */ /* 0x000ff600000001ff */
[----:B------:R-:W-:Y:S01]  /*6440*/  @!UPT UIADD3 URZ, UPT, UPT, URZ, URZ, URZ ;  /* 0x000000fffffff290 */ /* 0x000fe2000fffe0ff */
[----:B------:R2:W1:Y:S04]  /*6450*/  @P0 LDS.128 R176, [R219+UR41+0x400] ;  /* 0x00040029dbb00984 */ /* 0x0004680008000c00 */
[----:B------:R2:W1:Y:S04]  /*6460*/  @P0 LDS.128 R172, [R218+0x400] ;  /* 0x00040000daac0984 */ /* 0x0004680000000c00 */
[----:B------:R2:W1:Y:S04]  /*6470*/  @P0 LDS.128 R168, [R217+0x400] ;  /* 0x00040000d9a80984 */ /* 0x0004680000000c00 */
[----:B------:R2:W1:Y:S04]  /*6480*/  @P0 LDS.128 R164, [R216+0x400] ;  /* 0x00040000d8a40984 */ /* 0x0004680000000c00 */
[----:B------:R2:W1:Y:S04]  /*6490*/  @P0 LDS.128 R160, [R215+0x400] ;  /* 0x00040000d7a00984 */ /* 0x0004680000000c00 */
[----:B------:R2:W1:Y:S04]  /*64a0*/  @P0 LDS.128 R156, [R214+0x400] ;  /* 0x00040000d69c0984 */ /* 0x0004680000000c00 */
[----:B------:R2:W1:Y:S04]  /*64b0*/  @P0 LDS.128 R152, [R213+0x400] ;  /* 0x00040000d5980984 */ /* 0x0004680000000c00 */
[----:B------:R2:W1:Y:S02]  /*64c0*/  @P0 LDS.128 R148, [R212+0x400] ;  /* 0x00040000d4940984 */ /* 0x0004640000000c00 */
.L_x_110:
[----:B------:R-:W-:Y:S05]  /*64d0*/  BSYNC B1 ;  /* 0x0000000000017941 */ /* 0x000fea0003800000 */
.L_x_109:
[----:B-1----:R-:W-:Y:S04]  /*64e0*/  SHF.R.U32.HI R0, RZ, 0x15, R146 ;  /* 0x00000015ff007819 */ /* 0x002fe80000011692 */
[----:B------:R-:W-:Y:S01]  /*64f0*/  LOP3.LUT P0, RZ, R0, 0x3, R199, 0x48, !PT ;  /* 0x0000000300ff7812 */ /* 0x000fe200078048c7 */
[----:B------:R-:W-:Y:S01]  /*6500*/  @!UPT UIADD3 URZ, UPT, UPT, URZ, URZ, URZ ;  /* 0x000000fffffff290 */ /* 0x000fe2000fffe0ff */
[----:B---3--:R-:W-:Y:S11]  /*6510*/  @P1 BRA `(.L_x_114) ;  /* 0x0000000000081947 */ /* 0x008ff60003800000 */
[----:B------:R-:W1:Y:S02]  /*6520*/  SYNCS.PHASECHK.TRANS64.TRYWAIT P1, [R220+URZ+0xc0], R3 ;  /* 0x0000c003dc0075a7 */ /* 0x000e6400080211ff */
[----:B-1----:R-:W-:Y:S05]  /*6530*/  @!P1 BRA `(.L_x_115) ;  /* 0x0000005c00249947 */ /* 0x002fea0003800000 */
.L_x_114:
[----:B------:R-:W-:Y:S05]  /*6540*/  @!P0 BRA `(.L_x_116) ;  /* 0x0000000000408947 */ /* 0x000fea0003800000 */
[----:B------:R-:W3:Y:S01]  /*6550*/  LDCU.64 UR8, c[0x4][0x70] ;  /* 0x01000e00ff0877ac */ /* 0x000ee20008000a00 */
[----:B-1----:R-:W-:Y:S01]  /*6560*/  MOV R3, 0x0 ;  /* 0x0000000000037802 */ /* 0x002fe20000000f00 */
[----:B------:R-:W-:Y:S02]  /*6570*/  HFMA2 R12, -RZ, RZ, 0, 5.9604644775390625e-08 ;  /* 0x00000001ff0c7431 */ /* 0x000fe400000001ff */
[----:B------:R-:W-:Y:S02]  /*6580*/  IMAD.MOV.U32 R8, RZ, RZ, 0x192 ;  /* 0x00000192ff087424 */ /* 0x000fe400078e00ff */
[----:B------:R-:W-:Y:S01]  /*6590*/  IMAD.MOV.U32 R13, RZ, RZ, RZ ;  /* 0x000000ffff0d7224 */ /* 0x000fe200078e00ff */
[----:B------:R-:W1:Y:S01]  /*65a0*/  LDCU.64 UR6, c[0x4][0x78] ;  /* 0x01000f00ff0677ac */ /* 0x000e620008000a00 */
[----:B------:R-:W2:Y:S01]  /*65b0*/  LDC.64 R2, c[0x4][R3] ;  /* 0x0100000003027b82 */ /* 0x000ea20000000a00 */
[----:B------:R-:W5:Y:S01]  /*65c0*/  LDCU.64 UR4, c[0x4][0x10] ;  /* 0x01000200ff0477ac */ /* 0x000f620008000a00 */
[----:B---3--:R-:W-:Y:S01]  /*65d0*/  MOV R5, UR9 ;  /* 0x0000000900057c02 */ /* 0x008fe20008000f00 */
[----:B------:R-:W-:Y:S01]  /*65e0*/  IMAD.U32 R4, RZ, RZ, UR8 ;  /* 0x00000008ff047e24 */ /* 0x000fe2000f8e00ff */
[----:B-1----:R-:W-:Y:S01]  /*65f0*/  MOV R7, UR7 ;  /* 0x0000000700077c02 */ /* 0x002fe20008000f00 */
[----:B------:R-:W-:Y:S01]  /*6600*/  IMAD.U32 R6, RZ, RZ, UR6 ;  /* 0x00000006ff067e24 */ /* 0x000fe2000f8e00ff */
[----:B-----5:R-:W-:Y:S01]  /*6610*/  MOV R11, UR5 ;  /* 0x00000005000b7c02 */ /* 0x020fe20008000f00 */
[----:B------:R-:W-:Y:S02]  /*6620*/  IMAD.U32 R10, RZ, RZ, UR4 ;  /* 0x00000004ff0a7e24 */ /* 0x000fe4000f8e00ff */
[----:B------:R-:W-:Y:S07]  /*6630*/  LEPC R20, `(.L_x_116) ;  /* 0x000000001014794e */ /* 0x000fee0000000000 */
[----:B--2-4-:R-:W-:Y:S05]  /*6640*/  CALL.ABS.NOINC R2 ;  /* 0x0000000002007343 */ /* 0x014fea0003c00000 */
.L_x_116:
[----:B------:R-:W-:Y:S01]  /*6650*/  SHF.L.U32 R142, R176, 0x10, RZ ;  /* 0x00000010b08e7819 */ /* 0x000fe200000006ff */
[----:B------:R-:W-:Y:S05]  /*6660*/  WARPSYNC.ALL ;  /* 0x0000000000007948 */ /* 0x000fea0003800000 */
[----:B------:R-:W-:Y:S01]  /*6670*/  R2UR UR4, R146 ;  /* 0x00000000920472ca */ /* 0x000fe200000e0000 */
[----:B------:R-:W-:Y:S01]  /*6680*/  BSSY.RECONVERGENT B0, `(.L_x_117) ;  /* 0x00000fc000007945 */ /* 0x000fe20003800200 */
[----:B------:R-:W-:Y:S02]  /*6690*/  LOP3.LUT R145, R176, 0xffff0000, RZ, 0xc0, !PT ;  /* 0xffff0000b0917812 */ /* 0x000fe400078ec0ff */
[----:B------:R-:W-:Y:S09]  /*66a0*/  ISETP.NE.AND P0, PT, R207, RZ, PT ;  /* 0x000000ffcf00720c */ /* 0x000ff20003f05270 */
[----:B------:R-:W4:Y:S02]  /*66b0*/  LDTM.x64 R4, tmem[UR4] ;  /* 0x00000004000479ee */ /* 0x000f240008340000 */
[--C-:B----4-:R-:W-:Y:S01]  /*66c0*/  FFMA R0, R141, R4, R68.reuse ;  /* 0x000000048d007223 */ /* 0x110fe20000000044 */
[----:B------:R-:W-:Y:S01]  /*66d0*/  SHF.L.U32 R4, R177, 0x10, RZ ;  /* 0x00000010b1047819 */ /* 0x000fe200000006ff */
[C-C-:B------:R-:W-:Y:S01]  /*66e0*/  FFMA R2, R141.reuse, R5, R68.reuse ;  /* 0x000000058d027223 */ /* 0x140fe20000000044 */
[----:B------:R-:W-:Y:S01]  /*66f0*/  SHF.L.U32 R5, R178, 0x10, RZ ;  /* 0x00000010b2057819 */ /* 0x000fe200000006ff */
[--C-:B-1----:R-:W-:Y:S01]  /*6700*/  FFMA R3, R141, R6, R68.reuse ;  /* 0x000000068d037223 */ /* 0x102fe20000000044 */
[----:B------:R-:W-:Y:S01]  /*6710*/  LOP3.LUT R6, R177, 0xffff0000, RZ, 0xc0, !PT ;  /* 0xffff0000b1067812 */ /* 0x000fe200078ec0ff */
[C-C-:B------:R-:W-:Y:S01]  /*6720*/  FFMA R69, R141.reuse, R7, R68.reuse ;  /* 0x000000078d457223 */ /* 0x140fe20000000044 */
[----:B------:R-:W-:Y:S01]  /*6730*/  SHF.L.U32 R7, R172, 0x10, RZ ;  /* 0x00000010ac077819 */ /* 0x000fe200000006ff */
[--C-:B------:R-:W-:Y:S01]  /*6740*/  FFMA R70, R141, R8, R68.reuse ;  /* 0x000000088d467223 */ /* 0x100fe20000000044 */
[----:B------:R-:W-:Y:S01]  /*6750*/  LOP3.LUT R8, R175, 0xffff0000, RZ, 0xc0, !PT ;  /* 0xffff0000af087812 */ /* 0x000fe200078ec0ff */
[C-C-:B------:R-:W-:Y:S01]  /*6760*/  FFMA R71, R141.reuse, R9, R68.reuse ;  /* 0x000000098d477223 */ /* 0x140fe20000000044 */
        /* <DEDUP_REMOVED lines=57> */
[----:B------:R-:W-:Y:S01]  /*6b00*/  FFMA R129, R141, R67, R68 ;  /* 0x000000438d817223 */ /* 0x000fe20000000044 */
[C---:B------:R-:W-:Y:S01]  /*6b10*/  FFMA R0, R143.reuse, R142, R0 ;  /* 0x0000008e8f007223 */ /* 0x040fe20000000000 */
[C---:B------:R-:W-:Y:S01]  /*6b20*/  FFMA R2, R143.reuse, R145, R2 ;  /* 0x000000918f027223 */ /* 0x040fe20000000002 */
[C---:B------:R-:W-:Y:S01]  /*6b30*/  FFMA R3, R143.reuse, R4, R3 ;  /* 0x000000048f037223 */ /* 0x040fe20000000003 */
[----:B------:R-:W-:Y:S01]  /*6b40*/  LOP3.LUT R4, R178, 0xffff0000, RZ, 0xc0, !PT ;  /* 0xffff0000b2047812 */ /* 0x000fe200078ec0ff */
[----:B------:R-:W-:Y:S01]  /*6b50*/  FFMA R69, R143, R6, R69 ;  /* 0x000000068f457223 */ /* 0x000fe20000000045 */
[----:B------:R-:W-:Y:S01]  /*6b60*/  LOP3.LUT R6, R179, 0xffff0000, RZ, 0xc0, !PT ;  /* 0xffff0000b3067812 */ /* 0x000fe200078ec0ff */
[----:B------:R-:W-:Y:S01]  /*6b70*/  FFMA R70, R143, R5, R70 ;  /* 0x000000058f467223 */ /* 0x000fe20000000046 */
[----:B------:R-:W-:Y:S01]  /*6b80*/  SHF.L.U32 R5, R179, 0x10, RZ ;  /* 0x00000010b3057819 */ /* 0x000fe200000006ff */
[C---:B------:R-:W-:Y:S01]  /*6b90*/  FFMA R71, R143.reuse, R4, R71 ;  /* 0x000000048f477223 */ /* 0x040fe20000000047 */
[----:B------:R-:W-:Y:S02]  /*6ba0*/  LOP3.LUT R4, R172, 0xffff0000, RZ, 0xc0, !PT ;  /* 0xffff0000ac047812 */ /* 0x000fe400078ec0ff */
[----:B------:R-:W-:Y:S01]  /*6bb0*/  F2FP.RELU.BF16.F32.PACK_AB R228, R2, R0 ;  /* 0x0000000002e4723e */ /* 0x000fe200000018ff */
[----:B------:R-:W-:Y:S01]  /*6bc0*/  FFMA R72, R143, R5, R72 ;  /* 0x000000058f487223 */ /* 0x000fe20000000048 */
[----:B------:R-:W-:Y:S01]  /*6bd0*/  SHF.L.U32 R5, R173, 0x10, RZ ;  /* 0x00000010ad057819 */ /* 0x000fe200000006ff */
[C---:B------:R-:W-:Y:S01]  /*6be0*/  FFMA R73, R143.reuse, R6, R73 ;  /* 0x000000068f497223 */ /* 0x040fe20000000049 */
[C---:B------:R-:W-:Y:S01]  /*6bf0*/  LOP3.LUT R6, R174.reuse, 0xffff0000, RZ, 0xc0, !PT ;  /* 0xffff0000ae067812 */ /* 0x040fe200078ec0ff */
[----:B------:R-:W-:Y:S01]  /*6c00*/  FFMA R74, R143, R7, R74 ;  /* 0x000000078f4a7223 */ /* 0x000fe2000000004a */
[----:B------:R-:W-:Y:S01]  /*6c10*/  SHF.L.U32 R7, R175, 0x10, RZ ;  /* 0x00000010af077819 */ /* 0x000fe200000006ff */
[----:B------:R-:W-:Y:S01]  /*6c20*/  FFMA R75, R143, R4, R75 ;  /* 0x000000048f4b7223 */ /* 0x000fe2000000004b */
[----:B------:R-:W-:Y:S01]  /*6c30*/  LOP3.LUT R4, R173, 0xffff0000, RZ, 0xc0, !PT ;  /* 0xffff0000ad047812 */ /* 0x000fe200078ec0ff */
[----:B------:R-:W-:Y:S01]  /*6c40*/  FFMA R76, R143, R5, R76 ;  /* 0x000000058f4c7223 */ /* 0x000fe2000000004c */
[----:B------:R-:W-:Y:S02]  /*6c50*/  SHF.L.U32 R5, R174, 0x10, RZ ;  /* 0x00000010ae057819 */ /* 0x000fe400000006ff */
[----:B------:R-:W-:Y:S01]  /*6c60*/  F2FP.RELU.BF16.F32.PACK_AB R229, R69, R3 ;  /* 0x0000000345e5723e */ /* 0x000fe200000018ff */
[C---:B------:R-:W-:Y:S01]  /*6c70*/  FFMA R77, R143.reuse, R4, R77 ;  /* 0x000000048f4d7223 */ /* 0x040fe2000000004d */
[C---:B------:R-:W-:Y:S01]  /*6c80*/  SHF.L.U32 R4, R168.reuse, 0x10, RZ ;  /* 0x00000010a8047819 */ /* 0x040fe200000006ff */
[----:B------:R-:W-:Y:S01]  /*6c90*/  FFMA R78, R143, R5, R78 ;  /* 0x000000058f4e7223 */ /* 0x000fe2000000004e */
[----:B------:R-:W-:Y:S01]  /*6ca0*/  SHF.L.U32 R5, R169, 0x10, RZ ;  /* 0x00000010a9057819 */ /* 0x000fe200000006ff */
[C---:B------:R-:W-:Y:S01]  /*6cb0*/  FFMA R79, R143.reuse, R6, R79 ;  /* 0x000000068f4f7223 */ /* 0x040fe2000000004f */
[----:B------:R-:W-:Y:S01]  /*6cc0*/  LOP3.LUT R6, R168, 0xffff0000, RZ, 0xc0, !PT ;  /* 0xffff0000a8067812 */ /* 0x000fe200078ec0ff */
[----:B------:R-:W-:Y:S01]  /*6cd0*/  FFMA R80, R143, R7, R80 ;  /* 0x000000078f507223 */ /* 0x000fe20000000050 */
[----:B------:R-:W-:Y:S01]  /*6ce0*/  SHF.L.U32 R7, R171, 0x10, RZ ;  /* 0x00000010ab077819 */ /* 0x000fe200000006ff */
[----:B------:R-:W-:Y:S01]  /*6cf0*/  FFMA R81, R143, R8, R81 ;  /* 0x000000088f517223 */ /* 0x000fe20000000051 */
[----:B------:R-:W-:Y:S01]  /*6d00*/  LOP3.LUT R8, R171, 0xffff0000, RZ, 0xc0, !PT ;  /* 0xffff0000ab087812 */ /* 0x000fe200078ec0ff */
[----:B------:R-:W-:Y:S01]  /*6d10*/  FFMA R82, R143, R4, R82 ;  /* 0x000000048f527223 */ /* 0x000fe20000000052 */
[----:B------:R-:W-:Y:S01]  /*6d20*/  LOP3.LUT R4, R169, 0xffff0000, RZ, 0xc0, !PT ;  /* 0xffff0000a9047812 */ /* 0x000fe200078ec0ff */
[C---:B------:R-:W-:Y:S01]  /*6d30*/  FFMA R83, R143.reuse, R6, R83 ;  /* 0x000000068f537223 */ /* 0x040fe20000000053 */
[C---:B------:R-:W-:Y:S01]  /*6d40*/  LOP3.LUT R6, R170.reuse, 0xffff0000, RZ, 0xc0, !PT ;  /* 0xffff0000aa067812 */ /* 0x040fe200078ec0ff */
[C---:B------:R-:W-:Y:S01]  /*6d50*/  FFMA R84, R143.reuse, R5, R84 ;  /* 0x000000058f547223 */ /* 0x040fe20000000054 */
[----:B------:R-:W-:Y:S01]  /*6d60*/  SHF.L.U32 R5, R170, 0x10, RZ ;  /* 0x00000010aa057819 */ /* 0x000fe200000006ff */
[----:B------:R-:W-:Y:S01]  /*6d70*/  FFMA R85, R143, R4, R85 ;  /* 0x000000048f557223 */ /* 0x000fe20000000055 */
[C---:B------:R-:W-:Y:S02]  /*6d80*/  SHF.L.U32 R4, R164.reuse, 0x10, RZ ;  /* 0x00000010a4047819 */ /* 0x040fe400000006ff */
[----:B------:R-:W-:Y:S01]  /*6d90*/  F2FP.RELU.BF16.F32.PACK_AB R230, R71, R70 ;  /* 0x0000004647e6723e */ /* 0x000fe200000018ff */
[----:B------:R-:W-:Y:S01]  /*6da0*/  FFMA R86, R143, R5, R86 ;  /* 0x000000058f567223 */ /* 0x000fe20000000056 */
[----:B------:R-:W-:Y:S01]  /*6db0*/  SHF.L.U32 R5, R165, 0x10, RZ ;  /* 0x00000010a5057819 */ /* 0x000fe200000006ff */
[C---:B------:R-:W-:Y:S01]  /*6dc0*/  FFMA R87, R143.reuse, R6, R87 ;  /* 0x000000068f577223 */ /* 0x040fe20000000057 */
[----:B------:R-:W-:Y:S01]  /*6dd0*/  LOP3.LUT R6, R164, 0xffff0000, RZ, 0xc0, !PT ;  /* 0xffff0000a4067812 */ /* 0x000fe200078ec0ff */
[----:B------:R-:W-:Y:S01]  /*6de0*/  FFMA R88, R143, R7, R88 ;  /* 0x000000078f587223 */ /* 0x000fe20000000058 */
[----:B------:R-:W-:Y:S01]  /*6df0*/  SHF.L.U32 R7, R167, 0x10, RZ ;  /* 0x00000010a7077819 */ /* 0x000fe200000006ff */
[----:B------:R-:W-:Y:S01]  /*6e00*/  FFMA R89, R143, R8, R89 ;  /* 0x000000088f597223 */ /* 0x000fe20000000059 */
[----:B------:R-:W-:Y:S01]  /*6e10*/  F2FP.RELU.BF16.F32.PACK_AB R231, R73, R72 ;  /* 0x0000004849e7723e */ /* 0x000fe200000018ff */
[----:B------:R-:W-:Y:S01]  /*6e20*/  FFMA R90, R143, R4, R90 ;  /* 0x000000048f5a7223 */ /* 0x000fe2000000005a */
[----:B------:R-:W-:Y:S01]  /*6e30*/  LOP3.LUT R4, R165, 0xffff0000, RZ, 0xc0, !PT ;  /* 0xffff0000a5047812 */ /* 0x000fe200078ec0ff */
[----:B------:R-:W-:Y:S01]  /*6e40*/  FFMA R91, R143, R6, R91 ;  /* 0x000000068f5b7223 */ /* 0x000fe2000000005b */
[----:B------:R-:W-:Y:S01]  /*6e50*/  LOP3.LUT R6, R167, 0xffff0000, RZ, 0xc0, !PT ;  /* 0xffff0000a7067812 */ /* 0x000fe200078ec0ff */
[C---:B------:R-:W-:Y:S01]  /*6e60*/  FFMA R92, R143.reuse, R5, R92 ;  /* 0x000000058f5c7223 */ /* 0x040fe2000000005c */
[C---:B------:R-:W-:Y:S01]  /*6e70*/  SHF.L.U32 R5, R166.reuse, 0x10, RZ ;  /* 0x00000010a6057819 */ /* 0x040fe200000006ff */
[----:B------:R-:W-:Y:S01]  /*6e80*/  FFMA R93, R143, R4, R93 ;  /* 0x000000048f5d7223 */ /* 0x000fe2000000005d */
[----:B------:R-:W-:Y:S01]  /*6e90*/  LOP3.LUT R4, R166, 0xffff0000, RZ, 0xc0, !PT ;  /* 0xffff0000a6047812 */ /* 0x000fe200078ec0ff */
[----:B------:R1:W-:Y:S01]  /*6ea0*/  STS.128 [R219+UR41+0x400], R228 ;  /* 0x000400e4db007988 */ /* 0x0003e20008000c29 */
[----:B------:R-:W-:Y:S01]  /*6eb0*/  F2FP.RELU.BF16.F32.PACK_AB R232, R75, R74 ;  /* 0x0000004a4be8723e */ /* 0x000fe200000018ff */
[----:B------:R-:W-:Y:S01]  /*6ec0*/  FFMA R94, R143, R5, R94 ;  /* 0x000000058f5e7223 */ /* 0x000fe2000000005e */
[----:B------:R-:W-:Y:S01]  /*6ed0*/  SHF.L.U32 R5, R161, 0x10, RZ ;  /* 0x00000010a1057819 */ /* 0x000fe200000006ff */
[C---:B------:R-:W-:Y:S01]  /*6ee0*/  FFMA R95, R143.reuse, R4, R95 ;  /* 0x000000048f5f7223 */ /* 0x040fe2000000005f */
[C---:B------:R-:W-:Y:S01]  /*6ef0*/  SHF.L.U32 R4, R160.reuse, 0x10, RZ ;  /* 0x00000010a0047819 */ /* 0x040fe200000006ff */
[----:B------:R-:W-:Y:S01]  /*6f00*/  FFMA R96, R143, R7, R96 ;  /* 0x000000078f607223 */ /* 0x000fe20000000060 */
[----:B------:R-:W-:Y:S01]  /*6f10*/  F2FP.RELU.BF16.F32.PACK_AB R233, R77, R76 ;  /* 0x0000004c4de9723e */ /* 0x000fe200000018ff */
[C---:B------:R-:W-:Y:S01]  /*6f20*/  FFMA R97, R143.reuse, R6, R97 ;  /* 0x000000068f617223 */ /* 0x040fe20000000061 */
[----:B------:R-:W-:Y:S01]  /*6f30*/  LOP3.LUT R6, R160, 0xffff0000, RZ, 0xc0, !PT ;  /* 0xffff0000a0067812 */ /* 0x000fe200078ec0ff */
[----:B------:R-:W-:Y:S01]  /*6f40*/  FFMA R98, R143, R4, R98 ;  /* 0x000000048f627223 */ /* 0x000fe20000000062 */
[----:B------:R-:W-:Y:S02]  /*6f50*/  LOP3.LUT R4, R161, 0xffff0000, RZ, 0xc0, !PT ;  /* 0xffff0000a1047812 */ /* 0x000fe400078ec0ff */
[----:B------:R-:W-:Y:S01]  /*6f60*/  F2FP.RELU.BF16.F32.PACK_AB R234, R79, R78 ;  /* 0x0000004e4fea723e */ /* 0x000fe200000018ff */
[----:B------:R-:W-:Y:S01]  /*6f70*/  FFMA R99, R143, R6, R99 ;  /* 0x000000068f637223 */ /* 0x000fe20000000063 */
[----:B------:R-:W-:Y:S01]  /*6f80*/  F2FP.RELU.BF16.F32.PACK_AB R235, R81, R80 ;  /* 0x0000005051eb723e */ /* 0x000fe200000018ff */
[C---:B------:R-:W-:Y:S01]  /*6f90*/  FFMA R100, R143.reuse, R5, R100 ;  /* 0x000000058f647223 */ /* 0x040fe20000000064 */
[C---:B------:R-:W-:Y:S01]  /*6fa0*/  SHF.L.U32 R5, R162.reuse, 0x10, RZ ;  /* 0x00000010a2057819 */ /* 0x040fe200000006ff */
[----:B------:R-:W-:Y:S01]  /*6fb0*/  FFMA R101, R143, R4, R101 ;  /* 0x000000048f657223 */ /* 0x000fe20000000065 */
[----:B------:R-:W-:Y:S01]  /*6fc0*/  LOP3.LUT R6, R162, 0xffff0000, RZ, 0xc0, !PT ;  /* 0xffff0000a2067812 */ /* 0x000fe200078ec0ff */
[----:B------:R3:W-:Y:S01]  /*6fd0*/  STS.128 [R218+0x400], R232 ;  /* 0x000400e8da007388 */ /* 0x0007e20000000c00 */
[----:B------:R-:W-:Y:S01]  /*6fe0*/  SHF.L.U32 R7, R163, 0x10, RZ ;  /* 0x00000010a3077819 */ /* 0x000fe200000006ff */
[----:B------:R-:W-:Y:S01]  /*6ff0*/  FFMA R102, R143, R5, R102 ;  /* 0x000000058f667223 */ /* 0x000fe20000000066 */
[----:B------:R-:W-:Y:S01]  /*7000*/  LOP3.LUT R4, R163, 0xffff0000, RZ, 0xc0, !PT ;  /* 0xffff0000a3047812 */ /* 0x000fe200078ec0ff */
[C---:B------:R-:W-:Y:S01]  /*7010*/  FFMA R103, R143.reuse, R6, R103 ;  /* 0x000000068f677223 */ /* 0x040fe20000000067 */
[C---:B------:R-:W-:Y:S01]  /*7020*/  SHF.L.U32 R5, R156.reuse, 0x10, RZ ;  /* 0x000000109c057819 */ /* 0x040fe200000006ff */
[----:B------:R-:W-:Y:S01]  /*7030*/  FFMA R104, R143, R7, R104 ;  /* 0x000000078f687223 */ /* 0x000fe20000000068 */
[----:B------:R-:W-:Y:S01]  /*7040*/  F2FP.RELU.BF16.F32.PACK_AB R236, R83, R82 ;  /* 0x0000005253ec723e */ /* 0x000fe200000018ff */
[----:B------:R-:W-:Y:S01]  /*7050*/  FFMA R105, R143, R4, R105 ;  /* 0x000000048f697223 */ /* 0x000fe20000000069 */
[----:B------:R-:W-:Y:S01]  /*7060*/  F2FP.RELU.BF16.F32.PACK_AB R237, R85, R84 ;  /* 0x0000005455ed723e */ /* 0x000fe200000018ff */
[----:B------:R-:W-:Y:S01]  /*7070*/  FFMA R106, R143, R5, R106 ;  /* 0x000000058f6a7223 */ /* 0x000fe2000000006a */
[----:B------:R-:W-:Y:S02]  /*7080*/  F2FP.RELU.BF16.F32.PACK_AB R238, R87, R86 ;  /* 0x0000005657ee723e */ /* 0x000fe400000018ff */
[----:B------:R-:W-:Y:S02]  /*7090*/  F2FP.RELU.BF16.F32.PACK_AB R239, R89, R88 ;  /* 0x0000005859ef723e */ /* 0x000fe400000018ff */
[----:B------:R-:W-:Y:S02]  /*70a0*/  LOP3.LUT R4, R156, 0xffff0000, RZ, 0xc0, !PT ;  /* 0xffff00009c047812 */ /* 0x000fe400078ec0ff */
[C---:B------:R-:W-:Y:S01]  /*70b0*/  SHF.L.U32 R7, R157.reuse, 0x10, RZ ;  /* 0x000000109d077819 */ /* 0x040fe200000006ff */
[----:B------:R4:W-:Y:S01]  /*70c0*/  STS.128 [R217+0x400], R236 ;  /* 0x000400ecd9007388 */ /* 0x0009e20000000c00 */
[----:B------:R-:W-:Y:S01]  /*70d0*/  LOP3.LUT R6, R157, 0xffff0000, RZ, 0xc0, !PT ;  /* 0xffff00009d067812 */ /* 0x000fe200078ec0ff */
[C---:B------:R-:W-:Y:S01]  /*70e0*/  FFMA R107, R143.reuse, R4, R107 ;  /* 0x000000048f6b7223 */ /* 0x040fe2000000006b */
[C---:B------:R-:W-:Y:S01]  /*70f0*/  SHF.L.U32 R4, R158.reuse, 0x10, RZ ;  /* 0x000000109e047819 */ /* 0x040fe200000006ff */
[----:B------:R-:W-:Y:S01]  /*7100*/  FFMA R108, R143, R7, R108 ;  /* 0x000000078f6c7223 */ /* 0x000fe2000000006c */
[----:B------:R-:W-:Y:S01]  /*7110*/  SHF.L.U32 R5, R159, 0x10, RZ ;  /* 0x000000109f057819 */ /* 0x000fe200000006ff */
[C---:B------:R-:W-:Y:S01]  /*7120*/  FFMA R109, R143.reuse, R6, R109 ;  /* 0x000000068f6d7223 */ /* 0x040fe2000000006d */
[----:B------:R-:W-:Y:S01]  /*7130*/  LOP3.LUT R6, R158, 0xffff0000, RZ, 0xc0, !PT ;  /* 0xffff00009e067812 */ /* 0x000fe200078ec0ff */
[----:B------:R-:W-:Y:S01]  /*7140*/  FFMA R110, R143, R4, R110 ;  /* 0x000000048f6e7223 */ /* 0x000fe2000000006e */
[----:B------:R-:W-:Y:S02]  /*7150*/  LOP3.LUT R4, R159, 0xffff0000, RZ, 0xc0, !PT ;  /* 0xffff00009f047812 */ /* 0x000fe400078ec0ff */
[----:B------:R-:W-:Y:S01]  /*7160*/  SHF.L.U32 R7, R153, 0x10, RZ ;  /* 0x0000001099077819 */ /* 0x000fe200000006ff */
[C---:B------:R-:W-:Y:S01]  /*7170*/  FFMA R111, R143.reuse, R6, R111 ;  /* 0x000000068f6f7223 */ /* 0x040fe2000000006f */
[C---:B------:R-:W-:Y:S01]  /*7180*/  LOP3.LUT R6, R152.reuse, 0xffff0000, RZ, 0xc0, !PT ;  /* 0xffff000098067812 */ /* 0x040fe200078ec0ff */
[C---:B------:R-:W-:Y:S01]  /*7190*/  FFMA R112, R143.reuse, R5, R112 ;  /* 0x000000058f707223 */ /* 0x040fe20000000070 */
[----:B------:R-:W-:Y:S01]  /*71a0*/  SHF.L.U32 R5, R152, 0x10, RZ ;  /* 0x0000001098057819 */ /* 0x000fe200000006ff */
[----:B------:R-:W-:Y:S01]  /*71b0*/  FFMA R113, R143, R4, R113 ;  /* 0x000000048f717223 */ /* 0x000fe20000000071 */
[----:B------:R-:W-:Y:S02]  /*71c0*/  LOP3.LUT R4, R153, 0xffff0000, RZ, 0xc0, !PT ;  /* 0xffff000099047812 */ /* 0x000fe400078ec0ff */
[----:B-1----:R-:W-:Y:S01]  /*71d0*/  F2FP.RELU.BF16.F32.PACK_AB R228, R91, R90 ;  /* 0x0000005a5be4723e */ /* 0x002fe200000018ff */
[----:B------:R-:W-:Y:S01]  /*71e0*/  FFMA R114, R143, R5, R114 ;  /* 0x000000058f727223 */ /* 0x000fe20000000072 */
[----:B------:R-:W-:Y:S01]  /*71f0*/  F2FP.RELU.BF16.F32.PACK_AB R229, R93, R92 ;  /* 0x0000005c5de5723e */ /* 0x000fe200000018ff */
[----:B------:R-:W-:Y:S01]  /*7200*/  FFMA R115, R143, R6, R115 ;  /* 0x000000068f737223 */ /* 0x000fe20000000073 */
[----:B------:R-:W-:Y:S01]  /*7210*/  F2FP.RELU.BF16.F32.PACK_AB R230, R95, R94 ;  /* 0x0000005e5fe6723e */ /* 0x000fe200000018ff */
[----:B------:R-:W-:Y:S01]  /*7220*/  FFMA R116, R143, R7, R116 ;  /* 0x000000078f747223 */ /* 0x000fe20000000074 */
[----:B------:R-:W-:Y:S01]  /*7230*/  F2FP.RELU.BF16.F32.PACK_AB R231, R97, R96 ;  /* 0x0000006061e7723e */ /* 0x000fe200000018ff */
[----:B------:R-:W-:Y:S01]  /*7240*/  FFMA R117, R143, R4, R117 ;  /* 0x000000048f757223 */ /* 0x000fe20000000075 */
[C---:B------:R-:W-:Y:S02]  /*7250*/  SHF.L.U32 R5, R154.reuse, 0x10, RZ ;  /* 0x000000109a057819 */ /* 0x040fe400000006ff */
[----:B------:R-:W-:Y:S01]  /*7260*/  LOP3.LUT R4, R154, 0xffff0000, RZ, 0xc0, !PT ;  /* 0xffff00009a047812 */ /* 0x000fe200078ec0ff */
[----:B------:R1:W-:Y:S01]  /*7270*/  STS.128 [R216+0x400], R228 ;  /* 0x000400e4d8007388 */ /* 0x0003e20000000c00 */
[----:B------:R-:W-:Y:S01]  /*7280*/  SHF.L.U32 R7, R155, 0x10, RZ ;  /* 0x000000109b077819 */ /* 0x000fe200000006ff */
[----:B------:R-:W-:Y:S01]  /*7290*/  FFMA R118, R143, R5, R118 ;  /* 0x000000058f767223 */ /* 0x000fe20000000076 */
[----:B------:R-:W-:Y:S01]  /*72a0*/  LOP3.LUT R6, R155, 0xffff0000, RZ, 0xc0, !PT ;  /* 0xffff00009b067812 */ /* 0x000fe200078ec0ff */
[----:B------:R-:W-:Y:S01]  /*72b0*/  FFMA R119, R143, R4, R119 ;  /* 0x000000048f777223 */ /* 0x000fe20000000077 */
[----:B---3--:R-:W-:Y:S01]  /*72c0*/  F2FP.RELU.BF16.F32.PACK_AB R232, R99, R98 ;  /* 0x0000006263e8723e */ /* 0x008fe200000018ff */
[----:B------:R-:W-:Y:S01]  /*72d0*/  FFMA R120, R143, R7, R120 ;  /* 0x000000078f787223 */ /* 0x000fe20000000078 */
[----:B------:R-:W-:Y:S01]  /*72e0*/  F2FP.RELU.BF16.F32.PACK_AB R233, R101, R100 ;  /* 0x0000006465e9723e */ /* 0x000fe200000018ff */
[----:B------:R-:W-:Y:S01]  /*72f0*/  FFMA R121, R143, R6, R121 ;  /* 0x000000068f797223 */ /* 0x000fe20000000079 */
[----:B------:R-:W-:Y:S02]  /*7300*/  F2FP.RELU.BF16.F32.PACK_AB R234, R103, R102 ;  /* 0x0000006667ea723e */ /* 0x000fe400000018ff */
[----:B------:R-:W-:Y:S02]  /*7310*/  F2FP.RELU.BF16.F32.PACK_AB R235, R105, R104 ;  /* 0x0000006869eb723e */ /* 0x000fe400000018ff */
[C---:B------:R-:W-:Y:S02]  /*7320*/  SHF.L.U32 R4, R148.reuse, 0x10, RZ ;  /* 0x0000001094047819 */ /* 0x040fe400000006ff */
[----:B------:R-:W-:Y:S01]  /*7330*/  LOP3.LUT R6, R148, 0xffff0000, RZ, 0xc0, !PT ;  /* 0xffff000094067812 */ /* 0x000fe200078ec0ff */
[----:B------:R1:W-:Y:S01]  /*7340*/  STS.128 [R215+0x400], R232 ;  /* 0x000400e8d7007388 */ /* 0x0003e20000000c00 */
[----:B------:R-:W-:Y:S01]  /*7350*/  SHF.L.U32 R5, R149, 0x10, RZ ;  /* 0x0000001095057819 */ /* 0x000fe200000006ff */
[----:B------:R-:W-:Y:S01]  /*7360*/  FFMA R122, R143, R4, R122 ;  /* 0x000000048f7a7223 */ /* 0x000fe2000000007a */
[----:B----4-:R-:W-:Y:S01]  /*7370*/  F2FP.RELU.BF16.F32.PACK_AB R236, R107, R106 ;  /* 0x0000006a6bec723e */ /* 0x010fe200000018ff */
        /* <DEDUP_REMOVED lines=9> */
[----:B------:R-:W-:Y:S01]  /*7410*/  FFMA R125, R143, R4, R125 ;  /* 0x000000048f7d7223 */ /* 0x000fe2000000007d */
[----:B------:R-:W-:Y:S01]  /*7420*/  SHF.L.U32 R7, R151, 0x10, RZ ;  /* 0x0000001097077819 */ /* 0x000fe200000006ff */
[----:B------:R-:W-:Y:S01]  /*7430*/  FFMA R126, R143, R5, R126 ;  /* 0x000000058f7e7223 */ /* 0x000fe2000000007e */
[----:B------:R-:W-:Y:S01]  /*7440*/  LOP3.LUT R8, R151, 0xffff0000, RZ, 0xc0, !PT ;  /* 0xffff000097087812 */ /* 0x000fe200078ec0ff */
[----:B------:R-:W-:Y:S01]  /*7450*/  FFMA R127, R143, R6, R127 ;  /* 0x000000068f7f7223 */ /* 0x000fe2000000007f */
[----:B------:R-:W-:Y:S01]  /*7460*/  F2FP.RELU.BF16.F32.PACK_AB R240, R115, R114 ;  /* 0x0000007273f0723e */ /* 0x000fe200000018ff */
[----:B------:R-:W-:Y:S01]  /*7470*/  FFMA R128, R143, R7, R128 ;  /* 0x000000078f807223 */ /* 0x000fe20000000080 */
[----:B------:R-:W-:Y:S01]  /*7480*/  F2FP.RELU.BF16.F32.PACK_AB R241, R117, R116 ;  /* 0x0000007475f1723e */ /* 0x000fe200000018ff */
[----:B------:R-:W-:Y:S01]  /*7490*/  FFMA R129, R143, R8, R129 ;  /* 0x000000088f817223 */ /* 0x000fe20000000081 */
[----:B------:R-:W-:Y:S02]  /*74a0*/  F2FP.RELU.BF16.F32.PACK_AB R242, R119, R118 ;  /* 0x0000007677f2723e */ /* 0x000fe400000018ff */
[----:B------:R-:W-:Y:S02]  /*74b0*/  F2FP.RELU.BF16.F32.PACK_AB R243, R121, R120 ;  /* 0x0000007879f3723e */ /* 0x000fe400000018ff */
[----:B------:R-:W-:Y:S02]  /*74c0*/  F2FP.RELU.BF16.F32.PACK_AB R244, R123, R122 ;  /* 0x0000007a7bf4723e */ /* 0x000fe400000018ff */
[----:B------:R-:W-:Y:S01]  /*74d0*/  F2FP.RELU.BF16.F32.PACK_AB R245, R125, R124 ;  /* 0x0000007c7df5723e */ /* 0x000fe200000018ff */
[----:B------:R1:W-:Y:S01]  /*74e0*/  STS.128 [R213+0x400], R240 ;  /* 0x000400f0d5007388 */ /* 0x0003e20000000c00 */
[----:B------:R-:W-:Y:S02]  /*74f0*/  F2FP.RELU.BF16.F32.PACK_AB R246, R127, R126 ;  /* 0x0000007e7ff6723e */ /* 0x000fe400000018ff */
[----:B------:R-:W-:Y:S05]  /*7500*/  F2FP.RELU.BF16.F32.PACK_AB R247, R129, R128 ;  /* 0x0000008081f7723e */ /* 0x000fea00000018ff */
[----:B------:R1:W-:Y:S01]  /*7510*/  STS.128 [R212+0x400], R244 ;  /* 0x000400f4d4007388 */ /* 0x0003e20000000c00 */
[----:B------:R-:W-:Y:S01]  /*7520*/  @!PT LDS RZ, [RZ] ;  /* 0x00000000fffff984 */ /* 0x000fe20000000800 */
[----:B------:R-:W-:Y:S01]  /*7530*/  @!PT LDS RZ, [RZ] ;  /* 0x00000000fffff984 */ /* 0x000fe20000000800 */
[----:B------:R-:W-:Y:S01]  /*7540*/  @!PT LDS RZ, [RZ] ;  /* 0x00000000fffff984 */ /* 0x000fe20000000800 */
[----:B------:R-:W-:Y:S01]  /*7550*/  @!PT LDS RZ, [RZ] ;  /* 0x00000000fffff984 */ /* 0x000fe20000000800 */
[----:B------:R3:W-:Y:S07]  /*7560*/  MEMBAR.ALL.CTA ;  /* 0x0000000000007992 */ /* 0x0007ee0000008000 */
[----:B---3--:R-:W3:Y:S02]  /*7570*/  FENCE.VIEW.ASYNC.S ;  /* 0x00000000000073c6 */ /* 0x008ee40000000000 */
[----:B---3--:R-:W-:Y:S06]  /*7580*/  BAR.SYNC.DEFER_BLOCKING 0x1, 0x80 ;  /* 0x0042000000007b1d */ /* 0x008fec0000010000 */
[----:B------:R-:W-:Y:S05]  /*7590*/  @P0 BRA `(.L_x_118) ;  /* 0x0000000000280947 */ /* 0x000fea0003800000 */
[----:B------:R-:W-:Y:S02]  /*75a0*/  UIADD3 UR4, UPT, UPT, UR41, 0x400, URZ ;  /* 0x0000040029047890 */ /* 0x000fe4000fffe0ff */
[----:B------:R-:W-:Y:S01]  /*75b0*/  UIADD3 UR6, UP0, UPT, UR54, 0x680, URZ ;  /* 0x0000068036067890 */ /* 0x000fe2000ff1e0ff */
[----:B------:R-:W-:Y:S03]  /*75c0*/  UMOV UR51, UR44 ;  /* 0x0000002c00337c82 */ /* 0x000fe60008000000 */
[----:B------:R-:W-:Y:S01]  /*75d0*/  MOV R200, UR4 ;  /* 0x0000000400c87c02 */ /* 0x000fe20008000f00 */
[----:B------:R-:W-:Y:S03]  /*75e0*/  UIADD3.X UR7, UPT, UPT, URZ, UR55, URZ, UP0, !UPT ;  /* 0x00000037ff077290 */ /* 0x000fe600087fe4ff */
[----:B------:R-:W-:Y:S11]  /*75f0*/  R2UR UR48, R200 ;  /* 0x00000000c83072ca */ /* 0x000ff600000e0000 */
[----:B------:R-:W-:Y:S02]  /*7600*/  @!UPT UIADD3 URZ, UPT, UPT, URZ, URZ, URZ ;  /* 0x000000fffffff290 */ /* 0x000fe4000fffe0ff */
[----:B------:R3:W-:Y:S01]  /*7610*/  UTMASTG.3D [UR48], [UR6] ;  /* 0x00000030060073b5 */ /* 0x0007e20008010000 */
[----:B------:R0:W-:Y:S01]  /*7620*/  UTMACMDFLUSH ;  /* 0x00000000000079b7 */ /* 0x0001e20000000000 */
[----:B---3--:R-:W-:Y:S04]  /*7630*/  DEPBAR.LE SB0, 0x1 ;  /* 0x000080400000791a */ /* 0x008fe80000000000 */
.L_x_118:
[----:B------:R-:W-:Y:S05]  /*7640*/  BSYNC.RECONVERGENT B0 ;  /* 0x0000000000007941 */ /* 0x000fea0003800200 */
.L_x_117:
[----:B------:R-:W-:Y:S01]  /*7650*/  BAR.SYNC.DEFER_BLOCKING 0x1, 0x80 ;  /* 0x0042000000007b1d */ /* 0x000fe20000010000 */
[----:B------:R-:W-:Y:S01]  /*7660*/  ISETP.NE.AND P1, PT, R211, RZ, PT ;  /* 0x000000ffd300720c */ /* 0x000fe20003f25270 */
[----:B------:R-:W-:Y:S01]  /*7670*/  UISETP.NE.AND UP0, UPT, UR45, URZ, UPT ;  /* 0x000000ff2d00728c */ /* 0x000fe2000bf05270 */
[----:B------:R-:W-:Y:S11]  /*7680*/  LEA R3, R222, UR41, 0x3 ;  /* 0x00000029de037c11 */ /* 0x000ff6000f8e18ff */
[----:B------:R-:W-:Y:S01]  /*7690*/  @!P1 SHF.L.U32 R2, R204, 0x1f, RZ ;  /* 0x0000001fcc029819 */ /* 0x000fe200000006ff */
[----:B------:R-:W-:Y:S06]  /*76a0*/  BRA.U !UP0, `(.L_x_119) ;  /* 0x0000000108247547 */ /* 0x000fec000b800000 */
[----:B------:R-:W-:Y:S01]  /*76b0*/  IMAD.U32 R5, RZ, RZ, UR52 ;  /* 0x00000034ff057e24 */ /* 0x000fe2000f8e00ff */
[----:B------:R-:W-:Y:S01]  /*76c0*/  MOV R0, UR37 ;  /* 0x0000002500007c02 */ /* 0x000fe20008000f00 */
[----:B------:R-:W-:Y:S03]  /*76d0*/  UIADD3 UR52, UPT, UPT, UR52, 0x1, URZ ;  /* 0x0000000134347890 */ /* 0x000fe6000fffe0ff */
[----:B------:R-:W-:Y:S01]  /*76e0*/  @!P1 LEA R5, R5, UR41, 0x3 ;  /* 0x0000002905059c11 */ /* 0x000fe2000f8e18ff */
[----:B------:R-:W-:Y:S04]  /*76f0*/  UISETP.NE.AND UP0, UPT, UR52, 0x4, UPT ;  /* 0x000000043400788c */ /* 0x000fe8000bf05270 */
[----:B------:R-:W-:Y:S01]  /*7700*/  @!P1 VIADD R5, R5, 0x70 ;  /* 0x0000007005059836 */ /* 0x000fe20000000000 */
[----:B------:R-:W-:Y:S04]  /*7710*/  USEL UR52, UR52, URZ, UP0 ;  /* 0x000000ff34347287 */ /* 0x000fe80008000000 */
[----:B------:R-:W-:Y:S04]  /*7720*/  @!P1 PRMT R0, R0, 0x654, R5 ;  /* 0x0000065400009816 */ /* 0x000fe80000000005 */
[----:B------:R3:W-:Y:S04]  /*7730*/  @!P1 SYNCS.ARRIVE.TRANS64.RED.A1T0 RZ, [R0+URZ], RZ ;  /* 0x000000ff00ff99a7 */ /* 0x0007e800081004ff */
.L_x_119:
[----:B------:R-:W4:Y:S01]  /*7740*/  @!P1 SYNCS.PHASECHK.TRANS64.TRYWAIT P0, [R3+URZ+0x50], R2 ;  /* 0x00005002030095a7 */ /* 0x000f2200080011ff */
[----:B------:R-:W-:Y:S01]  /*7750*/  BSSY B1, `(.L_x_120) ;  /* 0x000001f000017945 */ /* 0x000fe20003800000 */
[----:B----4-:R-:W-:Y:S03]  /*7760*/  @!P1 SEL R221, RZ, 0x1, !P0 ;  /* 0x00000001ffdd9807 */ /* 0x010fe60004000000 */
[----:B------:R-:W-:Y:S05]  /*7770*/  @P1 BRA `(.L_x_121) ;  /* 0x0000000000701947 */ /* 0x000fea0003800000 */
[----:B------:R-:W-:Y:S01]  /*7780*/  ISETP.NE.AND P1, PT, R223, RZ, PT ;  /* 0x000000ffdf00720c */ /* 0x000fe20003f25270 */
[----:B------:R-:W-:Y:S01]  /*7790*/  BSSY B0, `(.L_x_122) ;  /* 0x000000b000007945 */ /* 0x000fe20003800000 */
[----:B------:R-:W-:Y:S11]  /*77a0*/  ISETP.NE.AND P0, PT, R221, RZ, PT ;  /* 0x000000ffdd00720c */ /* 0x000ff60003f05270 */
[----:B------:R-:W-:Y:S05]  /*77b0*/  @P1 IMAD R4, R222, 0x4000, R219 ;  /* 0x00004000de041824 */ /* 0x000fea00078e02db */
[----:B------:R-:W-:Y:S04]  /*77c0*/  @P1 IADD3 R9, PT, PT, R4, UR41, RZ ;  /* 0x0000002904091c10 */ /* 0x000fe8000fffe0ff */
[----:B------:R-:W-:Y:S01]  /*77d0*/  @P1 IADD3 R7, PT, PT, R224, R9, RZ ;  /* 0x00000009e0071210 */ /* 0x000fe20007ffe0ff */
[--C-:B------:R-:W-:Y:S02]  /*77e0*/  @P1 IMAD.IADD R5, R147, 0x1, R9.reuse ;  /* 0x0000000193051824 */ /* 0x100fe400078e0209 */
[----:B------:R-:W-:Y:S01]  /*77f0*/  @P1 IMAD.IADD R2, R226, 0x1, R9 ;  /* 0x00000001e2021824 */ /* 0x000fe200078e0209 */
[----:B------:R-:W-:Y:S06]  /*7800*/  @P0 BRA `(.L_x_123) ;  /* 0x00000000000c0947 */ /* 0x000fec0003800000 */
[----:B---3--:R-:W-:Y:S04]  /*7810*/  SHF.L.U32 R0, R204, 0x1f, RZ ;  /* 0x0000001fcc007819 */ /* 0x008fe800000006ff */
[----:B------:R-:W3:Y:S02]  /*7820*/  SYNCS.PHASECHK.TRANS64.TRYWAIT P0, [R3+URZ+0x50], R0 ;  /* 0x00005000030075a7 */ /* 0x000ee400080011ff */
[----:B---3--:R-:W-:Y:S05]  /*7830*/  @!P0 BRA `(.L_x_124) ;  /* 0x0000004800788947 */ /* 0x008fea0003800000 */
.L_x_123:
[----:B------:R-:W-:Y:S05]  /*7840*/  BSYNC B0 ;  /* 0x0000000000007941 */ /* 0x000fea0003800000 */
.L_x_122:
[----:B------:R-:W-:Y:S01]  /*7850*/  ISETP.NE.AND P0, PT, R223, RZ, PT ;  /* 0x000000ffdf00720c */ /* 0x000fe20003f05270 */
[----:B------:R-:W-:Y:S11]  /*7860*/  VIADD R222, R222, 0x1 ;  /* 0x00000001dede7836 */ /* 0x000ff60000000000 */
[----:B------:R-:W-:Y:S01]  /*7870*/  @!UPT UIADD3 URZ, UPT, UPT, URZ, URZ, URZ ;  /* 0x000000fffffff290 */ /* 0x000fe2000fffe0ff */
[----:B------:R4:W1:Y:S01]  /*7880*/  @P0 LDS.128 R176, [R4+UR41+0x400] ;  /* 0x0004002904b00984 */ /* 0x0008620008000c00 */
[--C-:B---3--:R-:W-:Y:S01]  /*7890*/  @P0 IMAD.IADD R3, R224, 0x1, R5.reuse ;  /* 0x00000001e0030824 */ /* 0x108fe200078e0205 */
[C---:B------:R-:W-:Y:S01]  /*78a0*/  @P0 IADD3 R0, PT, PT, R226.reuse, R7, RZ ;  /* 0x00000007e2000210 */ /* 0x040fe20007ffe0ff */
[C---:B------:R-:W-:Y:S01]  /*78b0*/  @P0 IMAD.IADD R6, R226.reuse, 0x1, R5 ;  /* 0x00000001e2060824 */ /* 0x040fe200078e0205 */
[----:B------:R4:W3:Y:S02]  /*78c0*/  @P0 LDS.128 R172, [R2+0x400] ;  /* 0x0004000002ac0984 */ /* 0x0008e40000000c00 */
[----:B------:R-:W-:Y:S02]  /*78d0*/  @P0 IADD3 R8, PT, PT, R226, R3, RZ ;  /* 0x00000003e2080210 */ /* 0x000fe40007ffe0ff */
[----:B------:R4:W1:Y:S04]  /*78e0*/  @P0 LDS.128 R168, [R7+0x400] ;  /* 0x0004000007a80984 */ /* 0x0008680000000c00 */
[----:B------:R4:W1:Y:S04]  /*78f0*/  @P0 LDS.128 R164, [R0+0x400] ;  /* 0x0004000000a40984 */ /* 0x0008680000000c00 */
[----:B------:R4:W1:Y:S04]  /*7900*/  @P0 LDS.128 R160, [R5+0x400] ;  /* 0x0004000005a00984 */ /* 0x0008680000000c00 */
[----:B------:R4:W1:Y:S04]  /*7910*/  @P0 LDS.128 R156, [R6+0x400] ;  /* 0x00040000069c0984 */ /* 0x0008680000000c00 */
[----:B------:R4:W1:Y:S04]  /*7920*/  @P0 LDS.128 R152, [R3+0x400] ;  /* 0x0004000003980984 */ /* 0x0008680000000c00 */
[----:B------:R4:W1:Y:S02]  /*7930*/  @P0 LDS.128 R148, [R8+0x400] ;  /* 0x0004000008940984 */ /* 0x0008640000000c00 */
.L_x_121:
[----:B------:R-:W-:Y:S05]  /*7940*/  BSYNC B1 ;  /* 0x0000000000017941 */ /* 0x000fea0003800000 */
.L_x_120:
[----:B---34-:R-:W-:Y:S05]  /*7950*/  VIADD R0, R146, 0x40 ;  /* 0x0000004092007836 */ /* 0x018fea0000000000 */
[----:B------:R-:W-:Y:S04]  /*7960*/  SHF.R.U32.HI R0, RZ, 0x15, R0 ;  /* 0x00000015ff007819 */ /* 0x000fe80000011600 */
[----:B------:R-:W-:Y:S11]  /*7970*/  LOP3.LUT P0, RZ, R0, 0x3, R199, 0x48, !PT ;  /* 0x0000000300ff7812 */ /* 0x000ff600078048c7 */
[----:B------:R-:W-:Y:S02]  /*7980*/  @!UPT UIADD3 URZ, UPT, UPT, URZ, URZ, URZ ;  /* 0x000000fffffff290 */ /* 0x000fe4000fffe0ff */
[----:B------:R-:W-:Y:S05]  /*7990*/  @!P0 BRA `(.L_x_125) ;  /* 0x0000000000408947 */ /* 0x000fea0003800000 */
[----:B------:R-:W3:Y:S01]  /*79a0*/  LDCU.64 UR8, c[0x4][0x70] ;  /* 0x01000e00ff0877ac */ /* 0x000ee20008000a00 */
[----:B------:R-:W-:Y:S01]  /*79b0*/  MOV R3, 0x0 ;  /* 0x0000000000037802 */ /* 0x000fe20000000f00 */
[----:B------:R-:W-:Y:S02]  /*79c0*/  HFMA2 R12, -RZ, RZ, 0, 5.9604644775390625e-08 ;  /* 0x00000001ff0c7431 */ /* 0x000fe400000001ff */
[----:B------:R-:W-:Y:S02]  /*79d0*/  IMAD.MOV.U32 R8, RZ, RZ, 0x192 ;  /* 0x00000192ff087424 */ /* 0x000fe400078e00ff */
[----:B------:R-:W-:Y:S01]  /*79e0*/  IMAD.MOV.U32 R13, RZ, RZ, RZ ;  /* 0x000000ffff0d7224 */ /* 0x000fe200078e00ff */
[----:B------:R-:W4:Y:S01]  /*79f0*/  LDCU.64 UR6, c[0x4][0x78] ;  /* 0x01000f00ff0677ac */ /* 0x000f220008000a00 */
[----:B------:R-:W1:Y:S01]  /*7a00*/  LDC.64 R2, c[0x4][R3] ;  /* 0x0100000003027b82 */ /* 0x000e620000000a00 */
[----:B------:R-:W5:Y:S01]  /*7a10*/  LDCU.64 UR4, c[0x4][0x10] ;  /* 0x01000200ff0477ac */ /* 0x000f620008000a00 */
[----:B---3--:R-:W-:Y:S01]  /*7a20*/  MOV R5, UR9 ;  /* 0x0000000900057c02 */ /* 0x008fe20008000f00 */
[----:B------:R-:W-:Y:S01]  /*7a30*/  IMAD.U32 R4, RZ, RZ, UR8 ;  /* 0x00000008ff047e24 */ /* 0x000fe2000f8e00ff */
[----:B----4-:R-:W-:Y:S01]  /*7a40*/  MOV R7, UR7 ;  /* 0x0000000700077c02 */ /* 0x010fe20008000f00 */
[----:B------:R-:W-:Y:S01]  /*7a50*/  IMAD.U32 R6, RZ, RZ, UR6 ;  /* 0x00000006ff067e24 */ /* 0x000fe2000f8e00ff */
[----:B-----5:R-:W-:Y:S01]  /*7a60*/  MOV R11, UR5 ;  /* 0x00000005000b7c02 */ /* 0x020fe20008000f00 */
[----:B------:R-:W-:Y:S02]  /*7a70*/  IMAD.U32 R10, RZ, RZ, UR4 ;  /* 0x00000004ff0a7e24 */ /* 0x000fe4000f8e00ff */
[----:B------:R-:W-:Y:S07]  /*7a80*/  LEPC R20, `(.L_x_125) ;  /* 0x000000001014794e */ /* 0x000fee0000000000 */
[----:B-12---:R-:W-:Y:S05]  /*7a90*/  CALL.ABS.NOINC R2 ;  /* 0x0000000002007343 */ /* 0x006fea0003c00000 */
.L_x_125:
[----:B------:R-:W-:Y:S01]  /*7aa0*/  ISETP.NE.AND P6, PT, R211, RZ, PT ;  /* 0x000000ffd300720c */ /* 0x000fe20003fc5270 */
[----:B------:R-:W-:Y:S05]  /*7ab0*/  WARPSYNC.ALL ;  /* 0x0000000000007948 */ /* 0x000fea0003800000 */
[----:B------:R-:W-:Y:S01]  /*7ac0*/  R2UR UR4, R146 ;  /* 0x00000000920472ca */ /* 0x000fe200000e0000 */
[----:B------:R-:W-:Y:S01]  /*7ad0*/  BSSY.RECONVERGENT B0, `(.L_x_126) ;  /* 0x0000103000007945 */ /* 0x000fe20003800200 */
[----:B------:R-:W-:Y:S02]  /*7ae0*/  MOV R0, UR52 ;  /* 0x0000003400007c02 */ /* 0x000fe40008000f00 */
[----:B------:R-:W-:Y:S02]  /*7af0*/  MOV R225, UR37 ;  /* 0x0000002500e17c02 */ /* 0x000fe40008000f00 */
[----:B-1----:R-:W-:Y:S02]  /*7b00*/  SHF.L.U32 R142, R176, 0x10, RZ ;  /* 0x00000010b08e7819 */ /* 0x002fe400000006ff */
[----:B------:R-:W-:Y:S02]  /*7b10*/  @!P6 LEA R0, R0, UR41, 0x3 ;  /* 0x000000290000ec11 */ /* 0x000fe4000f8e18ff */
[----:B------:R-:W-:Y:S02]  /*7b20*/  LOP3.LUT R145, R176, 0xffff0000, RZ, 0xc0, !PT ;  /* 0xffff0000b0917812 */ /* 0x000fe400078ec0ff */
[----:B------:R-:W-:Y:S01]  /*7b30*/  @!P6 IADD3 R0, PT, PT, R0, 0x70, RZ ;  /* 0x000000700000e810 */ /* 0x000fe20007ffe0ff */
[----:B------:R-:W1:Y:S01]  /*7b40*/  LDTM.x64 R4, tmem[UR4+0x40] ;  /* 0x00004004000479ee */ /* 0x000e620008340000 */
[----:B------:R-:W-:Y:S02]  /*7b50*/  ISETP.NE.AND P0, PT, R207, RZ, PT ;  /* 0x000000ffcf00720c */ /* 0x000fe40003f05270 */
[----:B------:R-:W-:Y:S01]  /*7b60*/  @!P6 PRMT R225, R225, 0x654, R0 ;  /* 0x00000654e1e1e816 */ /* 0x000fe20000000000 */
[--C-:B-1----:R-:W-:Y:S01]  /*7b70*/  FFMA R0, R141, R4, R68.reuse ;  /* 0x000000048d007223 */ /* 0x102fe20000000044 */
[----:B------:R-:W-:Y:S01]  /*7b80*/  SHF.L.U32 R4, R177, 0x10, RZ ;  /* 0x00000010b1047819 */ /* 0x000fe200000006ff */
[C-C-:B------:R-:W-:Y:S01]  /*7b90*/  FFMA R2, R141.reuse, R5, R68.reuse ;  /* 0x000000058d027223 */ /* 0x140fe20000000044 */
[C---:B------:R-:W-:Y:S01]  /*7ba0*/  SHF.L.U32 R5, R178.reuse, 0x10, RZ ;  /* 0x00000010b2057819 */ /* 0x040fe200000006ff */
        /* <DEDUP_REMOVED lines=67> */
[C---:B------:R-:W-:Y:S01]  /*7fe0*/  FFMA R69, R143.reuse, R6, R69 ;  /* 0x000000068f457223 */ /* 0x040fe20000000045 */
[----:B------:R-:W-:Y:S01]  /*7ff0*/  FFMA R70, R143, R5, R70 ;  /* 0x000000058f467223 */ /* 0x000fe20000000046 */
[----:B------:R-:W-:Y:S02]  /*8000*/  F2FP.RELU.BF16.F32.PACK_AB R228, R2, R0 ;  /* 0x0000000002e4723e */ /* 0x000fe400000018ff */
[----:B------:R-:W-:Y:S01]  /*8010*/  SHF.L.U32 R5, R179, 0x10, RZ ;  /* 0x00000010b3057819 */ /* 0x000fe200000006ff */
[----:B------:R-:W-:Y:S01]  /*8020*/  FFMA R71, R143, R4, R71 ;  /* 0x000000048f477223 */ /* 0x000fe20000000047 */
[----:B------:R-:W-:Y:S02]  /*8030*/  F2FP.RELU.BF16.F32.PACK_AB R229, R69, R3 ;  /* 0x0000000345e5723e */ /* 0x000fe400000018ff */
[----:B------:R-:W-:Y:S01]  /*8040*/  LOP3.LUT R0, R179, 0xffff0000, RZ, 0xc0, !PT ;  /* 0xffff0000b3007812 */ /* 0x000fe200078ec0ff */
[C---:B------:R-:W-:Y:S01]  /*8050*/  FFMA R72, R143.reuse, R5, R72 ;  /* 0x000000058f487223 */ /* 0x040fe20000000048 */
[C---:B------:R-:W-:Y:S02]  /*8060*/  SHF.L.U32 R3, R172.reuse, 0x10, RZ ;  /* 0x00000010ac037819 */ /* 0x040fe400000006ff */
[----:B------:R-:W-:Y:S01]  /*8070*/  LOP3.LUT R2, R172, 0xffff0000, RZ, 0xc0, !PT ;  /* 0xffff0000ac027812 */ /* 0x000fe200078ec0ff */
[----:B------:R-:W-:Y:S01]  /*8080*/  FFMA R73, R143, R0, R73 ;  /* 0x000000008f497223 */ /* 0x000fe20000000049 */
[----:B------:R-:W-:Y:S01]  /*8090*/  SHF.L.U32 R0, R173, 0x10, RZ ;  /* 0x00000010ad007819 */ /* 0x000fe200000006ff */
[C---:B------:R-:W-:Y:S01]  /*80a0*/  FFMA R74, R143.reuse, R3, R74 ;  /* 0x000000038f4a7223 */ /* 0x040fe2000000004a */
[C---:B------:R-:W-:Y:S01]  /*80b0*/  SHF.L.U32 R3, R174.reuse, 0x10, RZ ;  /* 0x00000010ae037819 */ /* 0x040fe200000006ff */
[----:B------:R-:W-:Y:S01]  /*80c0*/  FFMA R75, R143, R2, R75 ;  /* 0x000000028f4b7223 */ /* 0x000fe2000000004b */
[----:B------:R-:W-:Y:S01]  /*80d0*/  LOP3.LUT R2, R173, 0xffff0000, RZ, 0xc0, !PT ;  /* 0xffff0000ad027812 */ /* 0x000fe200078ec0ff */
[C---:B------:R-:W-:Y:S01]  /*80e0*/  FFMA R76, R143.reuse, R0, R76 ;  /* 0x000000008f4c7223 */ /* 0x040fe2000000004c */
[----:B------:R-:W-:Y:S02]  /*80f0*/  LOP3.LUT R0, R174, 0xffff0000, RZ, 0xc0, !PT ;  /* 0xffff0000ae007812 */ /* 0x000fe400078ec0ff */
[C---:B------:R-:W-:Y:S01]  /*8100*/  SHF.L.U32 R5, R168.reuse, 0x10, RZ ;  /* 0x00000010a8057819 */ /* 0x040fe200000006ff */
[----:B------:R-:W-:Y:S01]  /*8110*/  FFMA R77, R143, R2, R77 ;  /* 0x000000028f4d7223 */ /* 0x000fe2000000004d */
[----:B------:R-:W-:Y:S01]  /*8120*/  LOP3.LUT R2, R175, 0xffff0000, RZ, 0xc0, !PT ;  /* 0xffff0000af027812 */ /* 0x000fe200078ec0ff */
[----:B------:R-:W-:Y:S01]  /*8130*/  FFMA R78, R143, R3, R78 ;  /* 0x000000038f4e7223 */ /* 0x000fe2000000004e */
[----:B------:R-:W-:Y:S01]  /*8140*/  SHF.L.U32 R3, R175, 0x10, RZ ;  /* 0x00000010af037819 */ /* 0x000fe200000006ff */
[----:B------:R-:W-:Y:S01]  /*8150*/  FFMA R79, R143, R0, R79 ;  /* 0x000000008f4f7223 */ /* 0x000fe2000000004f */
[----:B------:R-:W-:Y:S02]  /*8160*/  LOP3.LUT R0, R168, 0xffff0000, RZ, 0xc0, !PT ;  /* 0xffff0000a8007812 */ /* 0x000fe400078ec0ff */
[----:B------:R-:W-:Y:S01]  /*8170*/  LOP3.LUT R4, R171, 0xffff0000, RZ, 0xc0, !PT ;  /* 0xffff0000ab047812 */ /* 0x000fe200078ec0ff */
[C---:B------:R-:W-:Y:S01]  /*8180*/  FFMA R80, R143.reuse, R3, R80 ;  /* 0x000000038f507223 */ /* 0x040fe20000000050 */
[C---:B------:R-:W-:Y:S01]  /*8190*/  SHF.L.U32 R3, R170.reuse, 0x10, RZ ;  /* 0x00000010aa037819 */ /* 0x040fe200000006ff */
[----:B------:R-:W-:Y:S01]  /*81a0*/  FFMA R81, R143, R2, R81 ;  /* 0x000000028f517223 */ /* 0x000fe20000000051 */
[----:B------:R-:W-:Y:S01]  /*81b0*/  SHF.L.U32 R2, R169, 0x10, RZ ;  /* 0x00000010a9027819 */ /* 0x000fe200000006ff */
[----:B------:R-:W-:Y:S01]  /*81c0*/  FFMA R82, R143, R5, R82 ;  /* 0x000000058f527223 */ /* 0x000fe20000000052 */
[----:B------:R-:W-:Y:S01]  /*81d0*/  SHF.L.U32 R5, R171, 0x10, RZ ;  /* 0x00000010ab057819 */ /* 0x000fe200000006ff */
[----:B------:R-:W-:Y:S01]  /*81e0*/  FFMA R83, R143, R0, R83 ;  /* 0x000000008f537223 */ /* 0x000fe20000000053 */
[----:B------:R-:W-:Y:S01]  /*81f0*/  LOP3.LUT R0, R169, 0xffff0000, RZ, 0xc0, !PT ;  /* 0xffff0000a9007812 */ /* 0x000fe200078ec0ff */
[----:B------:R-:W-:Y:S01]  /*8200*/  FFMA R84, R143, R2, R84 ;  /* 0x000000028f547223 */ /* 0x000fe20000000054 */
[----:B------:R-:W-:Y:S02]  /*8210*/  LOP3.LUT R2, R170, 0xffff0000, RZ, 0xc0, !PT ;  /* 0xffff0000aa027812 */ /* 0x000fe400078ec0ff */
[----:B------:R-:W-:Y:S01]  /*8220*/  F2FP.RELU.BF16.F32.PACK_AB R230, R71, R70 ;  /* 0x0000004647e6723e */ /* 0x000fe200000018ff */
[C---:B------:R-:W-:Y:S01]  /*8230*/  FFMA R85, R143.reuse, R0, R85 ;  /* 0x000000008f557223 */ /* 0x040fe20000000055 */
[----:B------:R-:W-:Y:S01]  /*8240*/  SHF.L.U32 R0, R164, 0x10, RZ ;  /* 0x00000010a4007819 */ /* 0x000fe200000006ff */
[C---:B------:R-:W-:Y:S01]  /*8250*/  FFMA R86, R143.reuse, R3, R86 ;  /* 0x000000038f567223 */ /* 0x040fe20000000056 */
        /* <DEDUP_REMOVED lines=8> */
[----:B------:R-:W-:Y:S01]  /*82e0*/  SHF.L.U32 R0, R165, 0x10, RZ ;  /* 0x00000010a5007819 */ /* 0x000fe200000006ff */
[----:B------:R-:W-:Y:S01]  /*82f0*/  FFMA R91, R143, R2, R91 ;  /* 0x000000028f5b7223 */ /* 0x000fe2000000005b */
[----:B------:R-:W-:Y:S02]  /*8300*/  LOP3.LUT R2, R166, 0xffff0000, RZ, 0xc0, !PT ;  /* 0xffff0000a6027812 */ /* 0x000fe400078ec0ff */
[----:B------:R-:W-:Y:S01]  /*8310*/  F2FP.RELU.BF16.F32.PACK_AB R231, R73, R72 ;  /* 0x0000004849e7723e */ /* 0x000fe200000018ff */
[----:B------:R-:W-:Y:S01]  /*8320*/  FFMA R92, R143, R0, R92 ;  /* 0x000000008f5c7223 */ /* 0x000fe2000000005c */
[----:B------:R-:W-:Y:S02]  /*8330*/  LOP3.LUT R0, R165, 0xffff0000, RZ, 0xc0, !PT ;  /* 0xffff0000a5007812 */ /* 0x000fe400078ec0ff */
[----:B------:R-:W-:Y:S01]  /*8340*/  F2FP.RELU.BF16.F32.PACK_AB R72, R75, R74 ;  /* 0x0000004a4b48723e */ /* 0x000fe200000018ff */
[----:B------:R-:W-:Y:S01]  /*8350*/  STS.128 [R219+UR41+0x4400], R228 ;  /* 0x004400e4db007988 */ /* 0x000fe20008000c29 */
        /* <DEDUP_REMOVED lines=8> */
[----:B------:R-:W-:Y:S01]  /*83e0*/  F2FP.RELU.BF16.F32.PACK_AB R74, R79, R78 ;  /* 0x0000004e4f4a723e */ /* 0x000fe200000018ff */
[----:B------:R-:W-:Y:S01]  /*83f0*/  FFMA R97, R143, R4, R97 ;  /* 0x000000048f617223 */ /* 0x000fe20000000061 */
[----:B------:R-:W-:Y:S01]  /*8400*/  F2FP.RELU.BF16.F32.PACK_AB R75, R81, R80 ;  /* 0x00000050514b723e */ /* 0x000fe200000018ff */
[----:B------:R-:W-:Y:S01]  /*8410*/  FFMA R98, R143, R0, R98 ;  /* 0x000000008f627223 */ /* 0x000fe20000000062 */
[----:B------:R-:W-:Y:S01]  /*8420*/  LOP3.LUT R0, R161, 0xffff0000, RZ, 0xc0, !PT ;  /* 0xffff0000a1007812 */ /* 0x000fe200078ec0ff */
[----:B------:R-:W-:Y:S01]  /*8430*/  FFMA R99, R143, R2, R99 ;  /* 0x000000028f637223 */ /* 0x000fe20000000063 */
[----:B------:R-:W-:Y:S01]  /*8440*/  SHF.L.U32 R5, R163, 0x10, RZ ;  /* 0x00000010a3057819 */ /* 0x000fe200000006ff */
[C---:B------:R-:W-:Y:S01]  /*8450*/  FFMA R100, R143.reuse, R3, R100 ;  /* 0x000000038f647223 */ /* 0x040fe20000000064 */
[C---:B------:R-:W-:Y:S01]  /*8460*/  SHF.L.U32 R3, R162.reuse, 0x10, RZ ;  /* 0x00000010a2037819 */ /* 0x040fe200000006ff */
[----:B------:R-:W-:Y:S01]  /*8470*/  FFMA R101, R143, R0, R101 ;  /* 0x000000008f657223 */ /* 0x000fe20000000065 */
[----:B------:R-:W-:Y:S01]  /*8480*/  LOP3.LUT R0, R162, 0xffff0000, RZ, 0xc0, !PT ;  /* 0xffff0000a2007812 */ /* 0x000fe200078ec0ff */
[----:B------:R1:W-:Y:S01]  /*8490*/  STS.128 [R218+0x4400], R72 ;  /* 0x00440048da007388 */ /* 0x0003e20000000c00 */
[----:B------:R-:W-:Y:S01]  /*84a0*/  LOP3.LUT R2, R163, 0xffff0000, RZ, 0xc0, !PT ;  /* 0xffff0000a3027812 */ /* 0x000fe200078ec0ff */
[----:B------:R-:W-:Y:S01]  /*84b0*/  FFMA R102, R143, R3, R102 ;  /* 0x000000038f667223 */ /* 0x000fe20000000066 */
[----:B------:R-:W-:Y:S01]  /*84c0*/  F2FP.RELU.BF16.F32.PACK_AB R76, R83, R82 ;  /* 0x00000052534c723e */ /* 0x000fe200000018ff */
[----:B------:R-:W-:Y:S01]  /*84d0*/  FFMA R103, R143, R0, R103 ;  /* 0x000000008f677223 */ /* 0x000fe20000000067 */
[----:B------:R-:W-:Y:S01]  /*84e0*/  F2FP.RELU.BF16.F32.PACK_AB R77, R85, R84 ;  /* 0x00000054554d723e */ /* 0x000fe200000018ff */
[----:B------:R-:W-:Y:S01]  /*84f0*/  FFMA R104, R143, R5, R104 ;  /* 0x000000058f687223 */ /* 0x000fe20000000068 */
[----:B------:R-:W-:Y:S01]  /*8500*/  F2FP.RELU.BF16.F32.PACK_AB R78, R87, R86 ;  /* 0x00000056574e723e */ /* 0x000fe200000018ff */
[----:B------:R-:W-:Y:S01]  /*8510*/  FFMA R105, R143, R2, R105 ;  /* 0x000000028f697223 */ /* 0x000fe20000000069 */
[----:B------:R-:W-:Y:S02]  /*8520*/  F2FP.RELU.BF16.F32.PACK_AB R79, R89, R88 ;  /* 0x00000058594f723e */ /* 0x000fe400000018ff */
[C---:B------:R-:W-:Y:S02]  /*8530*/  SHF.L.U32 R0, R156.reuse, 0x10, RZ ;  /* 0x000000109c007819 */ /* 0x040fe400000006ff */
[----:B------:R-:W-:Y:S01]  /*8540*/  LOP3.LUT R2, R156, 0xffff0000, RZ, 0xc0, !PT ;  /* 0xffff00009c027812 */ /* 0x000fe200078ec0ff */
[----:B------:R3:W-:Y:S01]  /*8550*/  STS.128 [R217+0x4400], R76 ;  /* 0x0044004cd9007388 */ /* 0x0007e20000000c00 */
        /* <DEDUP_REMOVED lines=26> */
[C---:B------:R-:W-:Y:S01]  /*8700*/  SHF.L.U32 R0, R154.reuse, 0x10, RZ ;  /* 0x000000109a007819 */ /* 0x040fe200000006ff */
[----:B------:R-:W-:Y:S01]  /*8710*/  FFMA R116, R143, R5, R116 ;  /* 0x000000058f747223 */ /* 0x000fe20000000074 */
[----:B-1----:R-:W-:Y:S01]  /*8720*/  F2FP.RELU.BF16.F32.PACK_AB R72, R99, R98 ;  /* 0x000000626348723e */ /* 0x002fe200000018ff */
[C---:B------:R-:W-:Y:S01]  /*8730*/  FFMA R117, R143.reuse, R2, R117 ;  /* 0x000000028f757223 */ /* 0x040fe20000000075 */
[----:B------:R-:W-:Y:S01]  /*8740*/  LOP3.LUT R2, R154, 0xffff0000, RZ, 0xc0, !PT ;  /* 0xffff00009a027812 */ /* 0x000fe200078ec0ff */
[----:B------:R-:W-:Y:S01]  /*8750*/  FFMA R118, R143, R0, R118 ;  /* 0x000000008f767223 */ /* 0x000fe20000000076 */
[----:B------:R-:W-:Y:S02]  /*8760*/  F2FP.RELU.BF16.F32.PACK_AB R73, R101, R100 ;  /* 0x000000646549723e */ /* 0x000fe400000018ff */
[----:B------:R-:W-:Y:S01]  /*8770*/  F2FP.RELU.BF16.F32.PACK_AB R74, R103, R102 ;  /* 0x00000066674a723e */ /* 0x000fe200000018ff */
[----:B------:R-:W-:Y:S01]  /*8780*/  FFMA R119, R143, R2, R119 ;  /* 0x000000028f777223 */ /* 0x000fe20000000077 */
[----:B------:R-:W-:Y:S01]  /*8790*/  F2FP.RELU.BF16.F32.PACK_AB R75, R105, R104 ;  /* 0x00000068694b723e */ /* 0x000fe200000018ff */
[----:B------:R-:W-:Y:S01]  /*87a0*/  FFMA R120, R143, R3, R120 ;  /* 0x000000038f787223 */ /* 0x000fe20000000078 */
[----:B------:R-:W-:Y:S02]  /*87b0*/  LOP3.LUT R0, R155, 0xffff0000, RZ, 0xc0, !PT ;  /* 0xffff00009b007812 */ /* 0x000fe400078ec0ff */
[----:B---3--:R-:W-:Y:S01]  /*87c0*/  F2FP.RELU.BF16.F32.PACK_AB R76, R107, R106 ;  /* 0x0000006a6b4c723e */ /* 0x008fe200000018ff */
[----:B------:R1:W-:Y:S01]  /*87d0*/  STS.128 [R215+0x4400], R72 ;  /* 0x00440048d7007388 */ /* 0x0003e20000000c00 */
[C---:B------:R-:W-:Y:S01]  /*87e0*/  SHF.L.U32 R3, R148.reuse, 0x10, RZ ;  /* 0x0000001094037819 */ /* 0x040fe200000006ff */
[----:B------:R-:W-:Y:S01]  /*87f0*/  FFMA R121, R143, R0, R121 ;  /* 0x000000008f797223 */ /* 0x000fe20000000079 */
[----:B------:R-:W-:Y:S02]  /*8800*/  LOP3.LUT R2, R148, 0xffff0000, RZ, 0xc0, !PT ;  /* 0xffff000094027812 */ /* 0x000fe400078ec0ff */
[----:B------:R-:W-:Y:S01]  /*8810*/  SHF.L.U32 R5, R149, 0x10, RZ ;  /* 0x0000001095057819 */ /* 0x000fe200000006ff */
[----:B------:R-:W-:Y:S01]  /*8820*/  FFMA R122, R143, R3, R122 ;  /* 0x000000038f7a7223 */ /* 0x000fe2000000007a */
[----:B------:R-:W-:Y:S01]  /*8830*/  F2FP.RELU.BF16.F32.PACK_AB R77, R109, R108 ;  /* 0x0000006c6d4d723e */ /* 0x000fe200000018ff */
[----:B------:R-:W-:Y:S01]  /*8840*/  FFMA R123, R143, R2, R123 ;  /* 0x000000028f7b7223 */ /* 0x000fe2000000007b */
[----:B------:R-:W-:Y:S01]  /*8850*/  F2FP.RELU.BF16.F32.PACK_AB R78, R111, R110 ;  /* 0x0000006e6f4e723e */ /* 0x000fe200000018ff */
[----:B------:R-:W-:Y:S01]  /*8860*/  FFMA R124, R143, R5, R124 ;  /* 0x000000058f7c7223 */ /* 0x000fe2000000007c */
        /* <DEDUP_REMOVED lines=10> */
[----:B----4-:R-:W-:Y:S01]  /*8910*/  F2FP.RELU.BF16.F32.PACK_AB R80, R115, R114 ;  /* 0x000000727350723e */ /* 0x010fe200000018ff */
        /* <DEDUP_REMOVED lines=9> */
[----:B------:R-:W-:Y:S02]  /*89b0*/  F2FP.RELU.BF16.F32.PACK_AB R87, R129, R128 ;  /* 0x000000808157723e */ /* 0x000fe400000018ff */
[----:B------:R-:W-:Y:S02]  /*89c0*/  LEA R0, R222, UR41, 0x3 ;  /* 0x00000029de007c11 */ /* 0x000fe4000f8e18ff */
[----:B------:R-:W-:Y:S01]  /*89d0*/  @!P6 SHF.L.U32 R3, R204, 0x1f, RZ ;  /* 0x0000001fcc03e819 */ /* 0x000fe200000006ff */
        /* <DEDUP_REMOVED lines=9> */
[----:B------:R-:W-:Y:S02]  /*8a70*/  UIADD3 UR8, UP0, UPT, UR54, 0x680, URZ ;  /* 0x0000068036087890 */ /* 0x000fe4000ff1e0ff */
[----:B------:R-:W-:Y:S02]  /*8a80*/  UIADD3 UR5, UPT, UPT, UR49, 0x40, URZ ;  /* 0x0000004031057890 */ /* 0x000fe4000fffe0ff */
[----:B------:R-:W-:Y:S02]  /*8a90*/  UIADD3 UR4, UPT, UPT, UR41, 0x4400, URZ ;  /* 0x0000440029047890 */ /* 0x000fe4000fffe0ff */
[----:B------:R-:W-:Y:S01]  /*8aa0*/  UIADD3.X UR9, UPT, UPT, URZ, UR55, URZ, UP0, !UPT ;  /* 0x00000037ff097290 */ /* 0x000fe200087fe4ff */
[----:B------:R-:W-:Y:S01]  /*8ab0*/  UMOV UR6, UR50 ;  /* 0x0000003200067c82 */ /* 0x000fe20008000000 */
[----:B------:R-:W-:Y:S07]  /*8ac0*/  UMOV UR7, UR44 ;  /* 0x0000002c00077c82 */ /* 0x000fee0008000000 */
[----:B------:R3:W-:Y:S01]  /*8ad0*/  UTMASTG.3D [UR4], [UR8] ;  /* 0x00000004080073b5 */ /* 0x0007e20008010000 */
[----:B------:R0:W-:Y:S01]  /*8ae0*/  UTMACMDFLUSH ;  /* 0x00000000000079b7 */ /* 0x0001e20000000000 */
[----:B---3--:R-:W-:Y:S04]  /*8af0*/  DEPBAR.LE SB0, 0x1 ;  /* 0x000080400000791a */ /* 0x008fe80000000000 */
.L_x_127:
[----:B------:R-:W-:Y:S05]  /*8b00*/  BSYNC.RECONVERGENT B0 ;  /* 0x0000000000007941 */ /* 0x000fea0003800200 */
.L_x_126:
[----:B------:R-:W-:Y:S01]  /*8b10*/  BAR.SYNC.DEFER_BLOCKING 0x1, 0x80 ;  /* 0x0042000000007b1d */ /* 0x000fe20000010000 */
[----:B------:R-:W-:Y:S04]  /*8b20*/  UIADD3 UR51, UPT, UPT, UR52, 0x1, URZ ;  /* 0x0000000134337890 */ /* 0x000fe8000fffe0ff */
[----:B------:R-:W-:Y:S04]  /*8b30*/  UISETP.NE.AND UP0, UPT, UR51, 0x4, UPT ;  /* 0x000000043300788c */ /* 0x000fe8000bf05270 */
[----:B------:R-:W-:Y:S01]  /*8b40*/  USEL UR51, UR51, URZ, UP0 ;  /* 0x000000ff33337287 */ /* 0x000fe20008000000 */
[----:B------:R3:W-:Y:S01]  /*8b50*/  @!P6 SYNCS.ARRIVE.TRANS64.RED.A1T0 RZ, [R225+URZ], RZ ;  /* 0x000000ffe1ffe9a7 */ /* 0x0007e200081004ff */
[----:B------:R-:W-:Y:S01]  /*8b60*/  BSSY B1, `(.L_x_128) ;  /* 0x0000020000017945 */ /* 0x000fe20003800000 */
[----:B------:R-:W4:Y:S02]  /*8b70*/  @!P6 SYNCS.PHASECHK.TRANS64.TRYWAIT P0, [R0+URZ+0x50], R3 ;  /* 0x000050030000e5a7 */ /* 0x000f2400080011ff */
[----:B----4-:R-:W-:Y:S01]  /*8b80*/  @!P6 SEL R221, RZ, 0x1, !P0 ;  /* 0x00000001ffdde807 */ /* 0x010fe20004000000 */
[----:B---3--:R-:W-:Y:S06]  /*8b90*/  @P6 BRA `(.L_x_129) ;  /* 0x0000000000706947 */ /* 0x008fec0003800000 */
        /* <DEDUP_REMOVED lines=9> */
[----:B------:R-:W-:Y:S04]  /*8c30*/  SHF.L.U32 R7, R204, 0x1f, RZ ;  /* 0x0000001fcc077819 */ /* 0x000fe800000006ff */
[----:B------:R-:W3:Y:S02]  /*8c40*/  SYNCS.PHASECHK.TRANS64.TRYWAIT P0, [R0+URZ+0x50], R7 ;  /* 0x00005007000075a7 */ /* 0x000ee400080011ff */
[----:B---3--:R-:W-:Y:S05]  /*8c50*/  @!P0 BRA `(.L_x_132) ;  /* 0x0000003400848947 */ /* 0x008fea0003800000 */
.L_x_131:
[----:B------:R-:W-:Y:S05]  /*8c60*/  BSYNC B0 ;  /* 0x0000000000007941 */ /* 0x000fea0003800000 */
.L_x_130:
        /* <DEDUP_REMOVED lines=15> */
.L_x_129:
[----:B------:R-:W-:Y:S05]  /*8d60*/  BSYNC B1 ;  /* 0x0000000000017941 */ /* 0x000fea0003800000 */
.L_x_128:
[----:B----4-:R-:W-:Y:S05]  /*8d70*/  VIADD R0, R146, 0x80 ;  /* 0x0000008092007836 */ /* 0x010fea0000000000 */
[----:B------:R-:W-:Y:S04]  /*8d80*/  SHF.R.U32.HI R0, RZ, 0x15, R0 ;  /* 0x00000015ff007819 */ /* 0x000fe80000011600 */
[----:B------:R-:W-:Y:S11]  /*8d90*/  LOP3.LUT P0, RZ, R0, 0x3, R199, 0x48, !PT ;  /* 0x0000000300ff7812 */ /* 0x000ff600078048c7 */
[----:B------:R-:W-:Y:S02]  /*8da0*/  @!UPT UIADD3 URZ, UPT, UPT, URZ, URZ, URZ ;  /* 0x000000fffffff290 */ /* 0x000fe4000fffe0ff */
[----:B------:R-:W-:Y:S05]  /*8db0*/  @!P0 BRA `(.L_x_133) ;  /* 0x0000000000408947 */ /* 0x000fea0003800000 */
[----:B------:R-:W4:Y:S01]  /*8dc0*/  LDCU.64 UR8, c[0x4][0x70] ;  /* 0x01000e00ff0877ac */ /* 0x000f220008000a00 */
[----:B------:R-:W-:Y:S01]  /*8dd0*/  MOV R3, 0x0 ;  /* 0x0000000000037802 */ /* 0x000fe20000000f00 */
[----:B------:R-:W-:Y:S02]  /*8de0*/  HFMA2 R12, -RZ, RZ, 0, 5.9604644775390625e-08 ;  /* 0x00000001ff0c7431 */ /* 0x000fe400000001ff */
[----:B------:R-:W-:Y:S02]  /*8df0*/  IMAD.MOV.U32 R8, RZ, RZ, 0x192 ;  /* 0x00000192ff087424 */ /* 0x000fe400078e00ff */
[----:B------:R-:W-:Y:S01]  /*8e00*/  IMAD.MOV.U32 R13, RZ, RZ, RZ ;  /* 0x000000ffff0d7224 */ /* 0x000fe200078e00ff */
[----:B------:R-:W5:Y:S01]  /*8e10*/  LDCU.64 UR6, c[0x4][0x78] ;  /* 0x01000f00ff0677ac */ /* 0x000f620008000a00 */
[----:B------:R-:W1:Y:S01]  /*8e20*/  LDC.64 R2, c[0x4][R3] ;  /* 0x0100000003027b82 */ /* 0x000e620000000a00 */
[----:B------:R-:W2:Y:S01]  /*8e30*/  LDCU.64 UR4, c[0x4][0x10] ;  /* 0x01000200ff0477ac */ /* 0x000ea20008000a00 */
[----:B----4-:R-:W-:Y:S01]  /*8e40*/  MOV R5, UR9 ;  /* 0x0000000900057c02 */ /* 0x010fe20008000f00 */
[----:B------:R-:W-:Y:S01]  /*8e50*/  IMAD.U32 R4, RZ, RZ, UR8 ;  /* 0x00000008ff047e24 */ /* 0x000fe2000f8e00ff */
[----:B-----5:R-:W-:Y:S01]  /*8e60*/  MOV R7, UR7 ;  /* 0x0000000700077c02 */ /* 0x020fe20008000f00 */
[----:B------:R-:W-:Y:S01]  /*8e70*/  IMAD.U32 R6, RZ, RZ, UR6 ;  /* 0x00000006ff067e24 */ /* 0x000fe2000f8e00ff */
[----:B--2---:R-:W-:Y:S01]  /*8e80*/  MOV R11, UR5 ;  /* 0x00000005000b7c02 */ /* 0x004fe20008000f00 */
[----:B------:R-:W-:Y:S02]  /*8e90*/  IMAD.U32 R10, RZ, RZ, UR4 ;  /* 0x00000004ff0a7e24 */ /* 0x000fe4000f8e00ff */
[----:B------:R-:W-:Y:S07]  /*8ea0*/  LEPC R20, `(.L_x_133) ;  /* 0x000000001014794e */ /* 0x000fee0000000000 */
[----:B-1-3--:R-:W-:Y:S05]  /*8eb0*/  CALL.ABS.NOINC R2 ;  /* 0x0000000002007343 */ /* 0x00afea0003c00000 */
.L_x_133:
[----:B------:R-:W-:Y:S01]  /*8ec0*/  ISETP.NE.AND P6, PT, R211, RZ, PT ;  /* 0x000000ffd300720c */ /* 0x000fe20003fc5270 */
[----:B------:R-:W-:Y:S05]  /*8ed0*/  WARPSYNC.ALL ;  /* 0x0000000000007948 */ /* 0x000fea0003800000 */
[----:B------:R-:W-:Y:S01]  /*8ee0*/  R2UR UR4, R146 ;  /* 0x00000000920472ca */ /* 0x000fe200000e0000 */
[----:B------:R-:W-:Y:S01]  /*8ef0*/  BSSY.RECONVERGENT B0, `(.L_x_134) ;  /* 0x0000103000007945 */ /* 0x000fe20003800200 */
[----:B------:R-:W-:Y:S02]  /*8f00*/  MOV R3, UR51 ;  /* 0x0000003300037c02 */ /* 0x000fe40008000f00 */
[----:B------:R-:W-:Y:S02]  /*8f10*/  MOV R70, UR37 ;  /* 0x0000002500467c02 */ /* 0x000fe40008000f00 */
[C---:B-1----:R-:W-:Y:S02]  /*8f20*/  SHF.L.U32 R69, R176.reuse, 0x10, RZ ;  /* 0x00000010b0457819 */ /* 0x042fe400000006ff */
[----:B------:R-:W-:Y:S02]  /*8f30*/  @!P6 LEA R3, R3, UR41, 0x3 ;  /* 0x000000290303ec11 */ /* 0x000fe4000f8e18ff */
[----:B------:R-:W-:Y:S02]  /*8f40*/  LOP3.LUT R71, R176, 0xffff0000, RZ, 0xc0, !PT ;  /* 0xffff0000b0477812 */ /* 0x000fe400078ec0ff */
[----:B------:R-:W-:Y:S01]  /*8f50*/  @!P6 IADD3 R3, PT, PT, R3, 0x70, RZ ;  /* 0x000000700303e810 */ /* 0x000fe20007ffe0ff */
[----:B------:R-:W1:Y:S01]  /*8f60*/  LDTM.x64 R4, tmem[UR4+0x80] ;  /* 0x00008004000479ee */ /* 0x000e620008340000 */
[----:B------:R-:W-:Y:S02]  /*8f70*/  ISETP.NE.AND P0, PT, R207, RZ, PT ;  /* 0x000000ffcf00720c */ /* 0x000fe40003f05270 */
[----:B------:R-:W-:Y:S01]  /*8f80*/  @!P6 PRMT R70, R70, 0x654, R3 ;  /* 0x000006544646e816 */ /* 0x000fe20000000003 */
[C-C-:B-1----:R-:W-:Y:S01]  /*8f90*/  FFMA R0, R141.reuse, R4, R68.reuse ;  /* 0x000000048d007223 */ /* 0x142fe20000000044 */
        /* <DEDUP_REMOVED lines=59> */
[--C-:B------:R-:W-:Y:S01]  /*9350*/  FFMA R60, R141, R64, R68.reuse ;  /* 0x000000408d3c7223 */ /* 0x100fe20000000044 */
[----:B------:R-:W-:Y:S01]  /*9360*/  SHF.L.U32 R64, R177, 0x10, RZ ;  /* 0x00000010b1407819 */ /* 0x000fe200000006ff */
[C-C-:B------:R-:W-:Y:S01]  /*9370*/  FFMA R61, R141.reuse, R65, R68.reuse ;  /* 0x000000418d3d7223 */ /* 0x140fe20000000044 */
[C---:B------:R-:W-:Y:S01]  /*9380*/  SHF.L.U32 R65, R178.reuse, 0x10, RZ ;  /* 0x00000010b2417819 */ /* 0x040fe200000006ff */
[--C-:B------:R-:W-:Y:S01]  /*9390*/  FFMA R62, R141, R66, R68.reuse ;  /* 0x000000428d3e7223 */ /* 0x100fe20000000044 */
[----:B------:R-:W-:Y:S01]  /*93a0*/  LOP3.LUT R66, R177, 0xffff0000, RZ, 0xc0, !PT ;  /* 0xffff0000b1427812 */ /* 0x000fe200078ec0ff */
        /* <DEDUP_REMOVED lines=13> */
[C---:B---3--:R-:W-:Y:S02]  /*9480*/  SHF.L.U32 R3, R172.reuse, 0x10, RZ ;  /* 0x00000010ac037819 */ /* 0x048fe400000006ff */
[----:B------:R-:W-:Y:S01]  /*9490*/  LOP3.LUT R2, R172, 0xffff0000, RZ, 0xc0, !PT ;  /* 0xffff0000ac027812 */ /* 0x000fe200078ec0ff */
[----:B------:R-:W-:Y:S01]  /*94a0*/  FFMA R11, R143, R0, R11 ;  /* 0x000000008f0b7223 */ /* 0x000fe2000000000b */
[----:B------:R-:W-:Y:S01]  /*94b0*/  SHF.L.U32 R0, R173, 0x10, RZ ;  /* 0x00000010ad007819 */ /* 0x000fe200000006ff */
[C---:B------:R-:W-:Y:S01]  /*94c0*/  FFMA R8, R143.reuse, R3, R8 ;  /* 0x000000038f087223 */ /* 0x040fe20000000008 */
[C---:B------:R-:W-:Y:S01]  /*94d0*/  SHF.L.U32 R3, R174.reuse, 0x10, RZ ;  /* 0x00000010ae037819 */ /* 0x040fe200000006ff */
[----:B------:R-:W-:Y:S01]  /*94e0*/  FFMA R9, R143, R2, R9 ;  /* 0x000000028f097223 */ /* 0x000fe20000000009 */
[----:B------:R-:W-:Y:S01]  /*94f0*/  LOP3.LUT R2, R173, 0xffff0000, RZ, 0xc0, !PT ;  /* 0xffff0000ad027812 */ /* 0x000fe200078ec0ff */
[----:B------:R-:W-:Y:S01]  /*9500*/  FFMA R10, R143, R0, R10 ;  /* 0x000000008f0a7223 */ /* 0x000fe2000000000a */
[----:B------:R-:W-:Y:S02]  /*9510*/  LOP3.LUT R0, R174, 0xffff0000, RZ, 0xc0, !PT ;  /* 0xffff0000ae007812 */ /* 0x000fe400078ec0ff */
[----:B------:R-:W-:Y:S01]  /*9520*/  F2FP.RELU.BF16.F32.PACK_AB R74, R5, R4 ;  /* 0x00000004054a723e */ /* 0x000fe200000018ff */
[----:B------:R-:W-:Y:S01]  /*9530*/  FFMA R15, R143, R2, R15 ;  /* 0x000000028f0f7223 */ /* 0x000fe2000000000f */
[----:B------:R-:W-:Y:S01]  /*9540*/  LOP3.LUT R2, R175, 0xffff0000, RZ, 0xc0, !PT ;  /* 0xffff0000af027812 */ /* 0x000fe200078ec0ff */
[----:B------:R-:W-:Y:S01]  /*9550*/  FFMA R12, R143, R3, R12 ;  /* 0x000000038f0c7223 */ /* 0x000fe2000000000c */
[----:B------:R-:W-:Y:S01]  /*9560*/  SHF.L.U32 R3, R175, 0x10, RZ ;  /* 0x00000010af037819 */ /* 0x000fe200000006ff */
[C---:B------:R-:W-:Y:S01]  /*9570*/  FFMA R13, R143.reuse, R0, R13 ;  /* 0x000000008f0d7223 */ /* 0x040fe2000000000d */
[C---:B------:R-:W-:Y:S02]  /*9580*/  SHF.L.U32 R5, R168.reuse, 0x10, RZ ;  /* 0x00000010a8057819 */ /* 0x040fe400000006ff */
        /* <DEDUP_REMOVED lines=11> */
[----:B------:R-:W-:Y:S01]  /*9640*/  LOP3.LUT R4, R171, 0xffff0000, RZ, 0xc0, !PT ;  /* 0xffff0000ab047812 */ /* 0x000fe200078ec0ff */
        /* <DEDUP_REMOVED lines=18> */
[----:B------:R1:W-:Y:S01]  /*9770*/  STS.128 [R219+UR41+0x8400], R72 ;  /* 0x00840048db007988 */ /* 0x0003e20008000c29 */
        /* <DEDUP_REMOVED lines=18> */
[----:B------:R-:W-:Y:S02]  /*98a0*/  LOP3.LUT R0, R162, 0xffff0000, RZ, 0xc0, !PT ;  /* 0xffff0000a2007812 */ /* 0x000fe400078ec0ff */
        /* <DEDUP_REMOVED lines=10> */
[----:B------:R-:W-:Y:S01]  /*9950*/  LOP3.LUT R0, R157, 0xffff0000, RZ, 0xc0, !PT ;  /* 0xffff00009d007812 */ /* 0x000fe200078ec0ff */
[----:B------:R1:W-:Y:S01]  /*9960*/  STS.128 [R218+0x8400], R8 ;  /* 0x00840008da007388 */ /* 0x0003e20000000c00 */
[----:B------:R-:W-:Y:S01]  /*9970*/  F2FP.RELU.BF16.F32.PACK_AB R17, R23, R18 ;  /* 0x000000121711723e */ /* 0x000fe200000018ff */
[C---:B------:R-:W-:Y:S01]  /*9980*/  FFMA R41, R143.reuse, R2, R41 ;  /* 0x000000028f297223 */ /* 0x040fe20000000029 */
[C---:B------:R-:W-:Y:S01]  /*9990*/  LOP3.LUT R2, R158.reuse, 0xffff0000, RZ, 0xc0, !PT ;  /* 0xffff00009e027812 */ /* 0x040fe200078ec0ff */
[C---:B------:R-:W-:Y:S01]  /*99a0*/  FFMA R42, R143.reuse, R3, R42 ;  /* 0x000000038f2a7223 */ /* 0x040fe2000000002a */
[----:B------:R-:W-:Y:S01]  /*99b0*/  SHF.L.U32 R3, R158, 0x10, RZ ;  /* 0x000000109e037819 */ /* 0x000fe200000006ff */
[----:B------:R-:W-:Y:S01]  /*99c0*/  FFMA R47, R143, R0, R47 ;  /* 0x000000008f2f7223 */ /* 0x000fe2000000002f */
[----:B------:R-:W-:Y:S02]  /*99d0*/  SHF.L.U32 R5, R159, 0x10, RZ ;  /* 0x000000109f057819 */ /* 0x000fe400000006ff */
[----:B------:R-:W-:Y:S01]  /*99e0*/  F2FP.RELU.BF16.F32.PACK_AB R18, R21, R20 ;  /* 0x000000141512723e */ /* 0x000fe200000018ff */
[----:B------:R-:W-:Y:S01]  /*99f0*/  FFMA R44, R143, R3, R44 ;  /* 0x000000038f2c7223 */ /* 0x000fe2000000002c */
[----:B------:R-:W-:Y:S01]  /*9a00*/  F2FP.RELU.BF16.F32.PACK_AB R19, R27, R22 ;  /* 0x000000161b13723e */ /* 0x000fe200000018ff */
[----:B------:R-:W-:Y:S01]  /*9a10*/  FFMA R45, R143, R2, R45 ;  /* 0x000000028f2d7223 */ /* 0x000fe2000000002d */
[----:B------:R-:W-:Y:S01]  /*9a20*/  LOP3.LUT R0, R159, 0xffff0000, RZ, 0xc0, !PT ;  /* 0xffff00009f007812 */ /* 0x000fe200078ec0ff */
[----:B------:R-:W-:Y:S01]  /*9a30*/  FFMA R46, R143, R5, R46 ;  /* 0x000000058f2e7223 */ /* 0x000fe2000000002e */
[C---:B------:R-:W-:Y:S01]  /*9a40*/  SHF.L.U32 R3, R152.reuse, 0x10, RZ ;  /* 0x0000001098037819 */ /* 0x040fe200000006ff */
[----:B------:R1:W-:Y:S01]  /*9a50*/  STS.128 [R217+0x8400], R16 ;  /* 0x00840010d9007388 */ /* 0x0003e20000000c00 */
[----:B------:R-:W-:Y:S01]  /*9a60*/  F2FP.RELU.BF16.F32.PACK_AB R24, R25, R24 ;  /* 0x000000181918723e */ /* 0x000fe200000018ff */
[C---:B------:R-:W-:Y:S01]  /*9a70*/  FFMA R51, R143.reuse, R0, R51 ;  /* 0x000000008f337223 */ /* 0x040fe20000000033 */
[----:B------:R-:W-:Y:S01]  /*9a80*/  LOP3.LUT R0, R152, 0xffff0000, RZ, 0xc0, !PT ;  /* 0xffff000098007812 */ /* 0x000fe200078ec0ff */
[----:B------:R-:W-:Y:S01]  /*9a90*/  FFMA R48, R143, R3, R48 ;  /* 0x000000038f307223 */ /* 0x000fe20000000030 */
[----:B------:R-:W-:Y:S02]  /*9aa0*/  F2FP.RELU.BF16.F32.PACK_AB R25, R31, R26 ;  /* 0x0000001a1f19723e */ /* 0x000fe400000018ff */
[----:B------:R-:W-:Y:S01]  /*9ab0*/  SHF.L.U32 R5, R153, 0x10, RZ ;  /* 0x0000001099057819 */ /* 0x000fe200000006ff */
[----:B------:R-:W-:Y:S01]  /*9ac0*/  FFMA R49, R143, R0, R49 ;  /* 0x000000008f317223 */ /* 0x000fe20000000031 */
[----:B------:R-:W-:Y:S02]  /*9ad0*/  F2FP.RELU.BF16.F32.PACK_AB R26, R29, R28 ;  /* 0x0000001c1d1a723e */ /* 0x000fe400000018ff */
[----:B------:R-:W-:Y:S01]  /*9ae0*/  F2FP.RELU.BF16.F32.PACK_AB R27, R35, R30 ;  /* 0x0000001e231b723e */ /* 0x000fe200000018ff */
[----:B------:R-:W-:Y:S01]  /*9af0*/  FFMA R50, R143, R5, R50 ;  /* 0x000000058f327223 */ /* 0x000fe20000000032 */
[----:B------:R-:W-:Y:S02]  /*9b00*/  LOP3.LUT R2, R153, 0xffff0000, RZ, 0xc0, !PT ;  /* 0xffff000099027812 */ /* 0x000fe400078ec0ff */
        /* <DEDUP_REMOVED lines=13> */
[----:B------:R-:W-:Y:S01]  /*9be0*/  F2FP.RELU.BF16.F32.PACK_AB R40, R41, R40 ;  /* 0x000000282928723e */ /* 0x000fe200000018ff */
[----:B------:R1:W-:Y:S01]  /*9bf0*/  STS.128 [R215+0x8400], R32 ;  /* 0x00840020d7007388 */ /* 0x0003e20000000c00 */
[C---:B------:R-:W-:Y:S01]  /*9c00*/  SHF.L.U32 R3, R148.reuse, 0x10, RZ ;  /* 0x0000001094037819 */ /* 0x040fe200000006ff */
[----:B------:R-:W-:Y:S01]  /*9c10*/  FFMA R59, R143, R0, R59 ;  /* 0x000000008f3b7223 */ /* 0x000fe2000000003b */
[----:B------:R-:W-:Y:S02]  /*9c20*/  LOP3.LUT R2, R148, 0xffff0000, RZ, 0xc0, !PT ;  /* 0xffff000094027812 */ /* 0x000fe400078ec0ff */
[----:B------:R-:W-:Y:S01]  /*9c30*/  F2FP.RELU.BF16.F32.PACK_AB R41, R47, R42 ;  /* 0x0000002a2f29723e */ /* 0x000fe200000018ff */
[----:B------:R-:W-:Y:S01]  /*9c40*/  FFMA R56, R143, R3, R56 ;  /* 0x000000038f387223 */ /* 0x000fe20000000038 */
        /* <DEDUP_REMOVED lines=16> */
[----:B------:R-:W-:Y:S02]  /*9d50*/  F2FP.RELU.BF16.F32.PACK_AB R49, R55, R50 ;  /* 0x000000323731723e */ /* 0x000fe400000018ff */
[----:B------:R-:W-:Y:S01]  /*9d60*/  F2FP.RELU.BF16.F32.PACK_AB R50, R53, R52 ;  /* 0x000000343532723e */ /* 0x000fe200000018ff */
[----:B------:R-:W-:Y:S01]  /*9d70*/  FFMA R67, R143, R4, R67 ;  /* 0x000000048f437223 */ /* 0x000fe20000000043 */
        /* <DEDUP_REMOVED lines=26> */
.L_x_135:
[----:B------:R-:W-:Y:S05]  /*9f20*/  BSYNC.RECONVERGENT B0 ;  /* 0x0000000000007941 */ /* 0x000fea0003800200 */
.L_x_134:
        /* <DEDUP_REMOVED lines=21> */
.L_x_139:
[----:B------:R-:W-:Y:S05]  /*a080*/  BSYNC B0 ;  /* 0x0000000000007941 */ /* 0x000fea0003800000 */
.L_x_138:
[----:B------:R-:W-:Y:S11]  /*a090*/  ISETP.NE.AND P0, PT, R223, RZ, PT ;  /* 0x000000ffdf00720c */ /* 0x000ff60003f05270 */
[----:B------:R-:W-:Y:S02]  /*a0a0*/  @!UPT UIADD3 URZ, UPT, UPT, URZ, URZ, URZ ;  /* 0x000000fffffff290 */ /* 0x000fe4000fffe0ff */
[----:B------:R4:W1:Y:S01]  /*a0b0*/  @P0 LDS.128 R176, [R222+UR41+0x400] ;  /* 0x00040029deb00984 */ /* 0x0008620008000c00 */
[----:B---3--:R-:W-:Y:S01]  /*a0c0*/  @P0 IMAD.IADD R3, R224, 0x1, R147 ;  /* 0x00000001e0030824 */ /* 0x008fe200078e0293 */
        /* <DEDUP_REMOVED lines=10> */
.L_x_137:
[----:B------:R-:W-:Y:S05]  /*a170*/  BSYNC B1 ;  /* 0x0000000000017941 */ /* 0x000fea0003800000 */
.L_x_136:
        /* <DEDUP_REMOVED lines=8> */
[----:B-1----:R-:W-:Y:S02]  /*a200*/  IMAD.MOV.U32 R8, RZ, RZ, 0x192 ;  /* 0x00000192ff087424 */ /* 0x002fe400078e00ff */
[----:B------:R-:W-:Y:S01]  /*a210*/  IMAD.MOV.U32 R13, RZ, RZ, RZ ;  /* 0x000000ffff0d7224 */ /* 0x000fe200078e00ff */
[----:B------:R-:W1:Y:S01]  /*a220*/  LDCU.64 UR6, c[0x4][0x78] ;  /* 0x01000f00ff0677ac */ /* 0x000e620008000a00 */
[----:B------:R-:W2:Y:S01]  /*a230*/  LDC.64 R2, c[0x4][R3] ;  /* 0x0100000003027b82 */ /* 0x000ea20000000a00 */
[----:B------:R-:W5:Y:S01]  /*a240*/  LDCU.64 UR4, c[0x4][0x10] ;  /* 0x01000200ff0477ac */ /* 0x000f620008000a00 */
[----:B----4-:R-:W-:Y:S01]  /*a250*/  MOV R5, UR9 ;  /* 0x0000000900057c02 */ /* 0x010fe20008000f00 */
[----:B------:R-:W-:Y:S01]  /*a260*/  IMAD.U32 R4, RZ, RZ, UR8 ;  /* 0x00000008ff047e24 */ /* 0x000fe2000f8e00ff */
[----:B-1----:R-:W-:Y:S01]  /*a270*/  MOV R7, UR7 ;  /* 0x0000000700077c02 */ /* 0x002fe20008000f00 */
[----:B------:R-:W-:Y:S01]  /*a280*/  IMAD.U32 R6, RZ, RZ, UR6 ;  /* 0x00000006ff067e24 */ /* 0x000fe2000f8e00ff */
[----:B-----5:R-:W-:Y:S01]  /*a290*/  MOV R11, UR5 ;  /* 0x00000005000b7c02 */ /* 0x020fe20008000f00 */
[----:B------:R-:W-:Y:S02]  /*a2a0*/  IMAD.U32 R10, RZ, RZ, UR4 ;  /* 0x00000004ff0a7e24 */ /* 0x000fe4000f8e00ff */
[----:B------:R-:W-:Y:S07]  /*a2b0*/  LEPC R20, `(.L_x_141) ;  /* 0x000000001014794e */ /* 0x000fee0000000000 */
[----:B--23--:R-:W-:Y:S05]  /*a2c0*/  CALL.ABS.NOINC R2 ;  /* 0x0000000002007343 */ /* 0x00cfea0003c00000 */
.L_x_141:
[----:B------:R-:W-:Y:S01]  /*a2d0*/  ISETP.NE.AND P0, PT, R207, RZ, PT ;  /* 0x000000ffcf00720c */ /* 0x000fe20003f05270 */
[----:B------:R-:W-:Y:S05]  /*a2e0*/  WARPSYNC.ALL ;  /* 0x0000000000007948 */ /* 0x000fea0003800000 */
[----:B------:R-:W-:Y:S01]  /*a2f0*/  R2UR UR4, R146 ;  /* 0x00000000920472ca */ /* 0x000fe200000e0000 */
[----:B------:R-:W-:Y:S01]  /*a300*/  BSSY.RECONVERGENT B0, `(.L_x_142) ;  /* 0x00000ff000007945 */ /* 0x000fe20003800200 */
[C---:B-1----:R-:W-:Y:S02]  /*a310*/  SHF.L.U32 R69, R176.reuse, 0x10, RZ ;  /* 0x00000010b0457819 */ /* 0x042fe400000006ff */
[----:B------:R-:W-:Y:S02]  /*a320*/  LOP3.LUT R70, R176, 0xffff0000, RZ, 0xc0, !PT ;  /* 0xffff0000b0467812 */ /* 0x000fe400078ec0ff */
[C---:B------:R-:W-:Y:S02]  /*a330*/  SHF.L.U32 R71, R177.reuse, 0x10, RZ ;  /* 0x00000010b1477819 */ /* 0x040fe400000006ff */
[----:B------:R-:W-:Y:S02]  /*a340*/  LOP3.LUT R72, R177, 0xffff0000, RZ, 0xc0, !PT ;  /* 0xffff0000b1487812 */ /* 0x000fe400078ec0ff */
[C---:B------:R-:W-:Y:S02]  /*a350*/  SHF.L.U32 R73, R178.reuse, 0x10, RZ ;  /* 0x00000010b2497819 */ /* 0x040fe400000006ff */
[----:B------:R-:W-:Y:S01]  /*a360*/  LOP3.LUT R74, R178, 0xffff0000, RZ, 0xc0, !PT ;  /* 0xffff0000b24a7812 */ /* 0x000fe200078ec0ff */
[----:B------:R-:W1:Y:S01]  /*a370*/  LDTM.x64 R4, tmem[UR4+0xc0] ;  /* 0x0000c004000479ee */ /* 0x000e620008340000 */
[C---:B------:R-:W-:Y:S01]  /*a380*/  SHF.L.U32 R75, R179.reuse, 0x10, RZ ;  /* 0x00000010b34b7819 */ /* 0x040fe200000006ff */
[----:B------:R-:W-:Y:S01]  /*a390*/  NOP ;  /* 0x0000000000007918 */ /* 0x000fe20000000000 */
[----:B------:R-:W-:Y:S02]  /*a3a0*/  LOP3.LUT R76, R179, 0xffff0000, RZ, 0xc0, !PT ;  /* 0xffff0000b34c7812 */ /* 0x000fe400078ec0ff */
[C---:B---3--:R-:W-:Y:S02]  /*a3b0*/  SHF.L.U32 R77, R172.reuse, 0x10, RZ ;  /* 0x00000010ac4d7819 */ /* 0x048fe400000006ff */
[----:B------:R-:W-:Y:S02]  /*a3c0*/  LOP3.LUT R79, R172, 0xffff0000, RZ, 0xc0, !PT ;  /* 0xffff0000ac4f7812 */ /* 0x000fe400078ec0ff */
[C---:B------:R-:W-:Y:S02]  /*a3d0*/  SHF.L.U32 R78, R173.reuse, 0x10, RZ ;  /* 0x00000010ad4e7819 */ /* 0x040fe400000006ff */
[----:B------:R-:W-:Y:S02]  /*a3e0*/  LOP3.LUT R80, R173, 0xffff0000, RZ, 0xc0, !PT ;  /* 0xffff0000ad507812 */ /* 0x000fe400078ec0ff */
[C---:B------:R-:W-:Y:S02]  /*a3f0*/  SHF.L.U32 R81, R174.reuse, 0x10, RZ ;  /* 0x00000010ae517819 */ /* 0x040fe400000006ff */
[----:B------:R-:W-:Y:S02]  /*a400*/  LOP3.LUT R82, R174, 0xffff0000, RZ, 0xc0, !PT ;  /* 0xffff0000ae527812 */ /* 0x000fe400078ec0ff */
[C---:B------:R-:W-:Y:S02]  /*a410*/  SHF.L.U32 R83, R175.reuse, 0x10, RZ ;  /* 0x00000010af537819 */ /* 0x040fe400000006ff */
[----:B------:R-:W-:Y:S02]  /*a420*/  IADD3 R220, PT, PT, R220, 0xd0, RZ ;  /* 0x000000d0dcdc7810 */ /* 0x000fe40007ffe0ff */
[----:B------:R-:W-:Y:S02]  /*a430*/  LOP3.LUT R84, R175, 0xffff0000, RZ, 0xc0, !PT ;  /* 0xffff0000af547812 */ /* 0x000fe400078ec0ff */
[C---:B------:R-:W-:Y:S01]  /*a440*/  SHF.L.U32 R85, R168.reuse, 0x10, RZ ;  /* 0x00000010a8557819 */ /* 0x040fe200000006ff */
[C-C-:B-1----:R-:W-:Y:S01]  /*a450*/  FFMA R4, R141.reuse, R4, R68.reuse ;  /* 0x000000048d047223 */ /* 0x142fe20000000044 */
[----:B------:R-:W-:Y:S01]  /*a460*/  LOP3.LUT R86, R168, 0xffff0000, RZ, 0xc0, !PT ;  /* 0xffff0000a8567812 */ /* 0x000fe200078ec0ff */
[--C-:B------:R-:W-:Y:S01]  /*a470*/  FFMA R5, R141, R5, R68.reuse ;  /* 0x000000058d057223 */ /* 0x100fe20000000044 */
[----:B------:R-:W-:Y:S01]  /*a480*/  SHF.L.U32 R87, R169, 0x10, RZ ;  /* 0x00000010a9577819 */ /* 0x000fe200000006ff */
[C-C-:B------:R-:W-:Y:S01]  /*a490*/  FFMA R6, R141.reuse, R6, R68.reuse ;  /* 0x000000068d067223 */ /* 0x140fe20000000044 */
[----:B------:R-:W-:Y:S01]  /*a4a0*/  LOP3.LUT R220, R220, 0xfefffff8, RZ, 0xc0, !PT ;  /* 0xfefffff8dcdc7812 */ /* 0x000fe200078ec0ff */
[--C-:B------:R-:W-:Y:S01]  /*a4b0*/  FFMA R7, R141, R7, R68.reuse ;  /* 0x000000078d077223 */ /* 0x100fe20000000044 */
[----:B------:R-:W-:Y:S01]  /*a4c0*/  LOP3.LUT R88, R169, 0xffff0000, RZ, 0xc0, !PT ;  /* 0xffff0000a9587812 */ /* 0x000fe200078ec0ff */
[C-C-:B------:R-:W-:Y:S01]  /*a4d0*/  FFMA R8, R141.reuse, R8, R68.reuse ;  /* 0x000000088d087223 */ /* 0x140fe20000000044 */
[C---:B------:R-:W-:Y:S01]  /*a4e0*/  SHF.L.U32 R89, R170.reuse, 0x10, RZ ;  /* 0x00000010aa597819 */ /* 0x040fe200000006ff */
[C-C-:B------:R-:W-:Y:S01]  /*a4f0*/  FFMA R9, R141.reuse, R9, R68.reuse ;  /* 0x000000098d097223 */ /* 0x140fe20000000044 */
[----:B------:R-:W-:Y:S01]  /*a500*/  LOP3.LUT R90, R170, 0xffff0000, RZ, 0xc0, !PT ;  /* 0xffff0000aa5a7812 */ /* 0x000fe200078ec0ff */
[--C-:B------:R-:W-:Y:S01]  /*a510*/  FFMA R10, R141, R10, R68.reuse ;  /* 0x0000000a8d0a7223 */ /* 0x100fe20000000044 */
[----:B------:R-:W-:Y:S01]  /*a520*/  SHF.L.U32 R91, R171, 0x10, RZ ;  /* 0x00000010ab5b7819 */ /* 0x000fe200000006ff */
        /* <DEDUP_REMOVED lines=50> */
[----:B------:R1:W-:Y:S01]  /*a850*/  SYNCS.ARRIVE.TRANS64.RED.A1T0 RZ, [R220+URZ], RZ ;  /* 0x000000ffdcff79a7 */ /* 0x0003e200081004ff */
[C-C-:B------:R-:W-:Y:S01]  /*a860*/  FFMA R32, R141.reuse, R36, R68.reuse ;  /* 0x000000248d207223 */ /* 0x140fe20000000044 */
[C---:B------:R-:W-:Y:S01]  /*a870*/  SHF.L.U32 R117, R152.reuse, 0x10, RZ ;  /* 0x0000001098757819 */ /* 0x040fe200000006ff */
[C-C-:B------:R-:W-:Y:S01]  /*a880*/  FFMA R33, R141.reuse, R37, R68.reuse ;  /* 0x000000258d217223 */ /* 0x140fe20000000044 */
[C-C-:B------:R-:W-:Y:S01]  /*a890*/  FFMA R34, R141.reuse, R38, R68.reuse ;  /* 0x000000268d227223 */ /* 0x140fe20000000044 */
[----:B------:R-:W-:Y:S01]  /*a8a0*/  LOP3.LUT R118, R152, 0xffff0000, RZ, 0xc0, !PT ;  /* 0xffff000098767812 */ /* 0x000fe200078ec0ff */
[C-C-:B------:R-:W-:Y:S01]  /*a8b0*/  FFMA R39, R141.reuse, R39, R68.reuse ;  /* 0x000000278d277223 */ /* 0x140fe20000000044 */
[--C-:B------:R-:W-:Y:S01]  /*a8c0*/  FFMA R36, R141, R40, R68.reuse ;  /* 0x000000288d247223 */ /* 0x100fe20000000044 */
[----:B------:R-:W-:Y:S01]  /*a8d0*/  SHF.L.U32 R119, R153, 0x10, RZ ;  /* 0x0000001099777819 */ /* 0x000fe200000006ff */
[C-C-:B------:R-:W-:Y:S01]  /*a8e0*/  FFMA R37, R141.reuse, R41, R68.reuse ;  /* 0x000000298d257223 */ /* 0x140fe20000000044 */
[--C-:B------:R-:W-:Y:S01]  /*a8f0*/  FFMA R38, R141, R42, R68.reuse ;  /* 0x0000002a8d267223 */ /* 0x100fe20000000044 */
[----:B------:R-:W-:Y:S01]  /*a900*/  LOP3.LUT R120, R153, 0xffff0000, RZ, 0xc0, !PT ;  /* 0xffff000099787812 */ /* 0x000fe200078ec0ff */
[C-C-:B------:R-:W-:Y:S01]  /*a910*/  FFMA R43, R141.reuse, R43, R68.reuse ;  /* 0x0000002b8d2b7223 */ /* 0x140fe20000000044 */
        /* <DEDUP_REMOVED lines=39> */
[----:B------:R-:W-:Y:S01]  /*ab90*/  FFMA R2, R143, R79, R2 ;  /* 0x0000004f8f027223 */ /* 0x000fe20000000002 */
[----:B------:R-:W-:Y:S01]  /*aba0*/  F2FP.RELU.BF16.F32.PACK_AB R4, R5, R4 ;  /* 0x000000040504723e */ /* 0x000fe200000018ff */
[----:B------:R-:W-:Y:S01]  /*abb0*/  FFMA R3, R143, R78, R3 ;  /* 0x0000004e8f037223 */ /* 0x000fe20000000003 */
[----:B------:R-:W-:Y:S01]  /*abc0*/  F2FP.RELU.BF16.F32.PACK_AB R5, R7, R6 ;  /* 0x000000060705723e */ /* 0x000fe200000018ff */
[----:B------:R-:W-:Y:S01]  /*abd0*/  FFMA R15, R143, R80, R15 ;  /* 0x000000508f0f7223 */ /* 0x000fe2000000000f */
[----:B------:R-:W-:Y:S01]  /*abe0*/  F2FP.RELU.BF16.F32.PACK_AB R6, R9, R8 ;  /* 0x000000080906723e */ /* 0x000fe200000018ff */
[----:B------:R-:W-:Y:S01]  /*abf0*/  FFMA R12, R143, R81, R12 ;  /* 0x000000518f0c7223 */ /* 0x000fe2000000000c */
[----:B------:R-:W-:Y:S01]  /*ac00*/  F2FP.RELU.BF16.F32.PACK_AB R7, R11, R10 ;  /* 0x0000000a0b07723e */ /* 0x000fe200000018ff */
[C---:B------:R-:W-:Y:S01]  /*ac10*/  FFMA R13, R143.reuse, R82, R13 ;  /* 0x000000528f0d7223 */ /* 0x040fe2000000000d */
[C---:B------:R-:W-:Y:S01]  /*ac20*/  FFMA R14, R143.reuse, R83, R14 ;  /* 0x000000538f0e7223 */ /* 0x040fe2000000000e */
[C---:B------:R-:W-:Y:S01]  /*ac30*/  FFMA R19, R143.reuse, R84, R19 ;  /* 0x000000548f137223 */ /* 0x040fe20000000013 */
[C---:B------:R-:W-:Y:S01]  /*ac40*/  FFMA R16, R143.reuse, R85, R16 ;  /* 0x000000558f107223 */ /* 0x040fe20000000010 */
[----:B------:R1:W-:Y:S01]  /*ac50*/  STS.128 [R219+UR41+0xc400], R4 ;  /* 0x00c40004db007988 */ /* 0x0003e20008000c29 */
[C---:B------:R-:W-:Y:S01]  /*ac60*/  FFMA R17, R143.reuse, R86, R17 ;  /* 0x000000568f117223 */ /* 0x040fe20000000011 */
[C---:B------:R-:W-:Y:S01]  /*ac70*/  FFMA R18, R143.reuse, R87, R18 ;  /* 0x000000578f127223 */ /* 0x040fe20000000012 */
[C---:B------:R-:W-:Y:S01]  /*ac80*/  FFMA R23, R143.reuse, R88, R23 ;  /* 0x000000588f177223 */ /* 0x040fe20000000017 */
        /* <DEDUP_REMOVED lines=8> */
[----:B------:R-:W-:Y:S01]  /*ad10*/  FFMA R24, R143, R93, R24 ;  /* 0x0000005d8f187223 */ /* 0x000fe20000000018 */
[----:B------:R-:W-:Y:S01]  /*ad20*/  F2FP.RELU.BF16.F32.PACK_AB R16, R17, R16 ;  /* 0x000000101110723e */ /* 0x000fe200000018ff */
[C---:B------:R-:W-:Y:S01]  /*ad30*/  FFMA R25, R143.reuse, R94, R25 ;  /* 0x0000005e8f197223 */ /* 0x040fe20000000019 */
[----:B------:R1:W-:Y:S01]  /*ad40*/  STS.128 [R218+0xc400], R8 ;  /* 0x00c40008da007388 */ /* 0x0003e20000000c00 */
        /* <DEDUP_REMOVED lines=45> */
[----:B------:R-:W-:Y:S01]  /*b020*/  FFMA R53, R143, R122, R53 ;  /* 0x0000007a8f357223 */ /* 0x000fe20000000035 */
[----:B------:R-:W-:Y:S01]  /*b030*/  SHF.L.U32 R127, R149, 0x10, RZ ;  /* 0x00000010957f7819 */ /* 0x000fe200000006ff */
[----:B------:R-:W-:Y:S01]  /*b040*/  FFMA R54, R143, R123, R54 ;  /* 0x0000007b8f367223 */ /* 0x000fe20000000036 */
[----:B------:R-:W-:Y:S01]  /*b050*/  LOP3.LUT R128, R149, 0xffff0000, RZ, 0xc0, !PT ;  /* 0xffff000095807812 */ /* 0x000fe200078ec0ff */
[----:B------:R1:W-:Y:S01]  /*b060*/  STS.128 [R214+0xc400], R40 ;  /* 0x00c40028d6007388 */ /* 0x0003e20000000c00 */
[C---:B------:R-:W-:Y:S01]  /*b070*/  FFMA R59, R143.reuse, R124, R59 ;  /* 0x0000007c8f3b7223 */ /* 0x040fe2000000003b */
[C---:B------:R-:W-:Y:S01]  /*b080*/  SHF.L.U32 R129, R150.reuse, 0x10, RZ ;  /* 0x0000001096817819 */ /* 0x040fe200000006ff */
        /* <DEDUP_REMOVED lines=38> */
.L_x_143:
[----:B------:R-:W-:Y:S05]  /*b2f0*/  BSYNC.RECONVERGENT B0 ;  /* 0x0000000000007941 */ /* 0x000fea0003800200 */
.L_x_142:
[----:B------:R-:W-:Y:S01]  /*b300*/  BAR.SYNC.DEFER_BLOCKING 0x1, 0x80 ;  /* 0x0042000000007b1d */ /* 0x000fe20000010000 */
[----:B------:R-:W-:Y:S01]  /*b310*/  UISETP.NE.AND UP0, UPT, UR45, -0x4, UPT ;  /* 0xfffffffc2d00788c */ /* 0x000fe2000bf05270 */
[----:B------:R-:W-:Y:S08]  /*b320*/  IADD3 R181, PT, PT, R181, 0x1, RZ ;  /* 0x00000001b5b57810 */ /* 0x000ff00007ffe0ff */
[----:B------:R-:W-:Y:S05]  /*b330*/  BRA.U !UP0, `(.L_x_144) ;  /* 0x0000000108287547 */ /* 0x000fea000b800000 */
[----:B------:R-:W-:Y:S01]  /*b340*/  ISETP.NE.AND P0, PT, R211, RZ, PT ;  /* 0x000000ffd300720c */ /* 0x000fe20003f05270 */
[----:B------:R-:W-:Y:S01]  /*b350*/  IMAD.U32 R3, RZ, RZ, UR52 ;  /* 0x00000034ff037e24 */ /* 0x000fe2000f8e00ff */
[----:B------:R-:W-:Y:S01]  /*b360*/  UIADD3 UR52, UPT, UPT, UR52, 0x1, URZ ;  /* 0x0000000134347890 */ /* 0x000fe2000fffe0ff */
[----:B------:R-:W-:Y:S03]  /*b370*/  IMAD.U32 R0, RZ, RZ, UR37 ;  /* 0x00000025ff007e24 */ /* 0x000fe6000f8e00ff */
[----:B------:R-:W-:Y:S04]  /*b380*/  UISETP.NE.AND UP0, UPT, UR52, 0x4, UPT ;  /* 0x000000043400788c */ /* 0x000fe8000bf05270 */
[----:B------:R-:W-:Y:S03]  /*b390*/  USEL UR52, UR52, URZ, UP0 ;  /* 0x000000ff34347287 */ /* 0x000fe60008000000 */
[----:B------:R-:W-:Y:S05]  /*b3a0*/  @!P0 LEA R3, R3, UR41, 0x3 ;  /* 0x0000002903038c11 */ /* 0x000fea000f8e18ff */
[----:B------:R-:W-:Y:S05]  /*b3b0*/  @!P0 VIADD R3, R3, 0x70 ;  /* 0x0000007003038836 */ /* 0x000fea0000000000 */
[----:B------:R-:W-:Y:S04]  /*b3c0*/  @!P0 PRMT R0, R0, 0x654, R3 ;  /* 0x0000065400008816 */ /* 0x000fe80000000003 */
[----:B------:R3:W-:Y:S03]  /*b3d0*/  @!P0 SYNCS.ARRIVE.TRANS64.RED.A1T0 RZ, [R0+URZ], RZ ;  /* 0x000000ff00ff89a7 */ /* 0x0007e600081004ff */
.L_x_144:
[----:B------:R-:W-:Y:S01]  /*b3e0*/  ISETP.NE.AND P2, PT, R208, RZ, PT ;  /* 0x000000ffd000720c */ /* 0x000fe20003f45270 */
[----:B------:R-:W-:Y:S01]  /*b3f0*/  UIADD3 UR45, UPT, UPT, UR45, 0x4, URZ ;  /* 0x000000042d2d7890 */ /* 0x000fe2000fffe0ff */
[----:B------:R-:W-:Y:S01]  /*b400*/  ISETP.NE.AND P0, PT, R210, 0x2, PT ;  /* 0x00000002d200780c */ /* 0x000fe20003f05270 */
[----:B------:R-:W-:Y:S01]  /*b410*/  IMAD.IADD R2, R138, 0x1, R193 ;  /* 0x000000018a027824 */ /* 0x000fe200078e02c1 */
[----:B------:R-:W-:Y:S01]  /*b420*/  ISETP.NE.AND P1, PT, R181, 0x2, PT ;  /* 0x00000002b500780c */ /* 0x000fe20003f25270 */
[----:B-1----:R-:W-:Y:S01]  /*b430*/  IMAD.IADD R5, R139, 0x1, R180 ;  /* 0x000000018b057824 */ /* 0x002fe200078e02b4 */
[----:B------:R-:W-:Y:S02]  /*b440*/  SEL R3, RZ, 0x1, P0 ;  /* 0x00000001ff037807 */ /* 0x000fe40000000000 */
[----:B---3--:R-:W-:Y:S02]  /*b450*/  SEL R0, RZ, 0x1, P1 ;  /* 0x00000001ff007807 */ /* 0x008fe40000800000 */
[----:B------:R-:W-:Y:S02]  /*b460*/  LOP3.LUT R202, R202, R3, RZ, 0x3c, !PT ;  /* 0x00000003caca7212 */ /* 0x000fe400078e3cff */
[----:B------:R-:W-:Y:S02]  /*b470*/  LOP3.LUT R203, R203, R0, RZ, 0x3c, !PT ;  /* 0x00000000cbcb7212 */ /* 0x000fe400078e3cff */
[----:B------:R-:W-:Y:S02]  /*b480*/  @P2 R2UR UR44, R201 ;  /* 0x00000000c92c22ca */ /* 0x000fe400000e0000 */
[----:B------:R-:W-:Y:S02]  /*b490*/  SEL R210, R210, RZ, P0 ;  /* 0x000000ffd2d27207 */ /* 0x000fe40000000000 */
[----:B------:R-:W-:Y:S01]  /*b4a0*/  SEL R181, R181, RZ, P1 ;  /* 0x000000ffb5b57207 */ /* 0x000fe20000800000 */
[----:B------:R-:W-:Y:S10]  /*b4b0*/  @P2 BRA `(.L_x_145) ;  /* 0xffffff9c00b02947 */ /* 0x000ff4000383ffff */
[----:B------:R-:W1:Y:S01]  /*b4c0*/  LDCU.64 UR6, c[0x0][0x888] ;  /* 0x00011100ff0677ac */ /* 0x000e620008000a00 */
[----:B------:R-:W3:Y:S01]  /*b4d0*/  LDCU.64 UR4, c[0x0][0x890] ;  /* 0x00011200ff0477ac */ /* 0x000ee20008000a00 */
[----:B-1----:R-:W-:Y:S02]  /*b4e0*/  ISETP.NE.U32.AND P2, PT, RZ, UR6, PT ;  /* 0x00000006ff007c0c */ /* 0x002fe4000bf45070 */
[----:B---3--:R-:W-:Y:S02]  /*b4f0*/  ISETP.NE.U32.AND P1, PT, RZ, UR4, PT ;  /* 0x00000004ff007c0c */ /* 0x008fe4000bf25070 */
[----:B------:R-:W-:Y:S02]  /*b500*/  ISETP.NE.AND.EX P2, PT, RZ, UR7, PT, P2 ;  /* 0x00000007ff007c0c */ /* 0x000fe4000bf45320 */
[----:B------:R-:W-:-:S13]  /*b510*/  ISETP.NE.AND.EX P0, PT, RZ, UR5, PT, P1 ;  /* 0x00000005ff007c0c */ /* 0x000fda000bf05310 */
[----:B------:R-:W-:Y:S05]  /*b520*/  @P2 BRA P0, `(.L_x_146) ;  /* 0x00000000003c2947 */ /* 0x000fea0000000000 */
[----:B------:R-:W-:-:S13]  /*b530*/  ISETP.NE.AND.EX P1, PT, RZ, UR5, PT, P1 ;  /* 0x00000005ff007c0c */ /* 0x000fda000bf25310 */
[----:B------:R-:W-:Y:S05]  /*b540*/  @P1 BRA `(.L_x_147) ;  /* 0x00000000000c1947 */ /* 0x000fea0003800000 */
[----:B------:R-:W-:-:S13]  /*b550*/  FSETP.NEU.AND P0, PT, R143, RZ, PT ;  /* 0x000000ff8f00720b */ /* 0x000fda0003f0d000 */
[----:B------:R-:W-:Y:S05]  /*b560*/  @!P0 EXIT ;  /* 0x000000000000894d */ /* 0x000fea0003800000 */
[----:B------:R-:W-:Y:S05]  /*b570*/  BRA `(.L_x_146) ;  /* 0x0000000000287947 */ /* 0x000fea0003800000 */
.L_x_147:
[----:B------:R-:W-:Y:S01]  /*b580*/  ISETP.NE.AND P0, PT, R209, RZ, PT ;  /* 0x000000ffd100720c */ /* 0x000fe20003f05270 */
[----:B------:R-:W-:-:S12]  /*b590*/  BSSY.RECONVERGENT B0, `(.L_x_146) ;  /* 0x0000008000007945 */ /* 0x000fd80003800200 */
[----:B------:R-:W-:Y:S05]  /*b5a0*/  @P0 BRA `(.L_x_148) ;  /* 0x0000000000100947 */ /* 0x000fea0003800000 */
[----:B------:R-:W-:-:S04]  /*b5b0*/  ISETP.NE.U32.AND P0, PT, RZ, UR6, PT ;  /* 0x00000006ff007c0c */ /* 0x000fc8000bf05070 */
[----:B------:R-:W-:-:S13]  /*b5c0*/  ISETP.NE.AND.EX P0, PT, RZ, UR7, PT, P0 ;  /* 0x00000007ff007c0c */ /* 0x000fda000bf05300 */
[----:B------:R-:W-:Y:S05]  /*b5d0*/  @!P0 EXIT ;  /* 0x000000000000894d */ /* 0x000fea0003800000 */
[----:B------:R-:W-:Y:S05]  /*b5e0*/  BRA `(.L_x_149) ;  /* 0x0000000000087947 */ /* 0x000fea0003800000 */
.L_x_148:
[----:B------:R-:W-:-:S13]  /*b5f0*/  FSETP.NEU.AND P0, PT, R143, RZ, PT ;  /* 0x000000ff8f00720b */ /* 0x000fda0003f0d000 */
[----:B------:R-:W-:Y:S05]  /*b600*/  @!P0 EXIT ;  /* 0x000000000000894d */ /* 0x000fea0003800000 */
.L_x_149:
[----:B------:R-:W-:Y:S05]  /*b610*/  BSYNC.RECONVERGENT B0 ;  /* 0x0000000000007941 */ /* 0x000fea0003800200 */
.L_x_146:
[----:B------:R-:W-:Y:S01]  /*b620*/  ULEA UR4, UR52, UR41, 0x3 ;  /* 0x0000002934047291 */ /* 0x000fe2000f8e18ff */
[----:B------:R-:W-:-:S04]  /*b630*/  DEPBAR.LE SB0, 0x0 ;  /* 0x000080000000791a */ /* 0x000fc80000000000 */
[----:B------:R-:W-:-:S04]  /*b640*/  UIADD3 UR4, UPT, UPT, UR4, 0x70, URZ ;  /* 0x0000007004047890 */ /* 0x000fc8000fffe0ff */
[----:B------:R-:W-:-:S09]  /*b650*/  UPRMT UR4, UR37, 0x654, UR4 ;  /* 0x0000065425047896 */ /* 0x000fd20008000004 */
[----:B------:R-:W-:Y:S01]  /*b660*/  SYNCS.ARRIVE.TRANS64.RED.A1T0 RZ, [UR4], RZ ;  /* 0x000000ffffff79a7 */ /* 0x000fe20008100404 */
[----:B------:R-:W-:Y:S05]  /*b670*/  EXIT ;  /* 0x000000000000794d */ /* 0x000fea0003800000 */
.L_x_24:
[----:B--2---:R2:W4:Y:S02]  /*b680*/  SYNCS.PHASECHK.TRANS64.TRYWAIT P0, [R3+URZ+0xf0], R4 ;  /* 0x0000f004030075a7 */ /* 0x00452400080011ff */
[----:B----4-:R-:W-:Y:S05]  /*b690*/  @!P0 NANOSLEEP.SYNCS 0x989680 ;  /* 0x009896800000895d */ /* 0x010fea0003900000 */
[----:B------:R-:W4:Y:S02]  /*b6a0*/  @!P0 SYNCS.PHASECHK.TRANS64 P0, [R3+URZ+0xf0], R4 ;  /* 0x0000f004030085a7 */ /* 0x000f2400080010ff */
[----:B----4-:R-:W-:Y:S05]  /*b6b0*/  @!P0 BRA `(.L_x_24) ;  /* 0xfffffffc00f08947 */ /* 0x010fea000383ffff */
[----:B------:R-:W-:Y:S05]  /*b6c0*/  BRA `(.L_x_150) ;  /* 0xffffff6000347947 */ /* 0x000fea000383ffff */
.L_x_27:
[----:B------:R-:W-:-:S07]  /*b6d0*/  MOV R2, UR41 ;  /* 0x0000002900027c02 */ /* 0x000fce0008000f00 */
.L_x_151:
[----:B-1----:R1:W2:Y:S02]  /*b6e0*/  SYNCS.PHASECHK.TRANS64.TRYWAIT P0, [R2+URZ+0x28], R5 ;  /* 0x00002805020075a7 */ /* 0x0022a400080011ff */
[----:B--2---:R-:W-:Y:S05]  /*b6f0*/  @!P0 NANOSLEEP.SYNCS 0x989680 ;  /* 0x009896800000895d */ /* 0x004fea0003900000 */
[----:B------:R-:W2:Y:S02]  /*b700*/  @!P0 SYNCS.PHASECHK.TRANS64 P0, [R2+URZ+0x28], R5 ;  /* 0x00002805020085a7 */ /* 0x000ea400080010ff */
[----:B--2---:R-:W-:Y:S05]  /*b710*/  @!P0 BRA `(.L_x_151) ;  /* 0xfffffffc00f08947 */ /* 0x004fea000383ffff */
[----:B------:R-:W-:Y:S05]  /*b720*/  BRA `(.L_x_26) ;  /* 0xffffff6000987947 */ /* 0x000fea000383ffff */
.L_x_34:
[----:B-1----:R-:W-:-:S07]  /*b730*/  MOV R2, UR17 ;  /* 0x0000001100027c02 */ /* 0x002fce0008000f00 */
.L_x_152:
[----:B-1----:R1:W2:Y:S02]  /*b740*/  SYNCS.PHASECHK.TRANS64.TRYWAIT P0, [R2+URZ+0x28], R5 ;  /* 0x00002805020075a7 */ /* 0x0022a400080011ff */
[----:B--2---:R-:W-:Y:S05]  /*b750*/  @!P0 NANOSLEEP.SYNCS 0x989680 ;  /* 0x009896800000895d */ /* 0x004fea0003900000 */
[----:B------:R-:W2:Y:S02]  /*b760*/  @!P0 SYNCS.PHASECHK.TRANS64 P0, [R2+URZ+0x28], R5 ;  /* 0x00002805020085a7 */ /* 0x000ea400080010ff */
[----:B--2---:R-:W-:Y:S05]  /*b770*/  @!P0 BRA `(.L_x_152) ;  /* 0xfffffffc00f08947 */ /* 0x004fea000383ffff */
[----:B------:R-:W-:Y:S05]  /*b780*/  BRA `(.L_x_33) ;  /* 0xffffff6400547947 */ /* 0x000fea000383ffff */
.L_x_39:
[----:B-1----:R1:W2:Y:S02]  /*b790*/  SYNCS.PHASECHK.TRANS64.TRYWAIT P0, [R2+URZ+0xa0], R3 ;  /* 0x0000a003020075a7 */ /* 0x0022a400080011ff */
[----:B--2---:R-:W-:Y:S05]  /*b7a0*/  @!P0 NANOSLEEP.SYNCS 0x989680 ;  /* 0x009896800000895d */ /* 0x004fea0003900000 */
[----:B------:R-:W2:Y:S02]  /*b7b0*/  @!P0 SYNCS.PHASECHK.TRANS64 P0, [R2+URZ+0xa0], R3 ;  /* 0x0000a003020085a7 */ /* 0x000ea400080010ff */
[----:B--2---:R-:W-:Y:S05]  /*b7c0*/  @!P0 BRA `(.L_x_39) ;  /* 0xfffffffc00f08947 */ /* 0x004fea000383ffff */
[----:B------:R-:W-:Y:S05]  /*b7d0*/  BRA `(.L_x_153) ;  /* 0xffffff6400f47947 */ /* 0x000fea000383ffff */
.L_x_43:
[----:B---3--:R-:W-:-:S07]  /*b7e0*/  MOV R0, UR5 ;  /* 0x0000000500007c02 */ /* 0x008fce0008000f00 */
.L_x_154:
[----:B-1----:R1:W2:Y:S02]  /*b7f0*/  SYNCS.PHASECHK.TRANS64.TRYWAIT P0, [R0+URZ], R3 ;  /* 0x00000003000075a7 */ /* 0x0022a400080011ff */
[----:B--2---:R-:W-:Y:S05]  /*b800*/  @!P0 NANOSLEEP.SYNCS 0x989680 ;  /* 0x009896800000895d */ /* 0x004fea0003900000 */
[----:B------:R-:W2:Y:S02]  /*b810*/  @!P0 SYNCS.PHASECHK.TRANS64 P0, [R0+URZ], R3 ;  /* 0x00000003000085a7 */ /* 0x000ea400080010ff */
[----:B--2---:R-:W-:Y:S05]  /*b820*/  @!P0 BRA `(.L_x_154) ;  /* 0xfffffffc00f08947 */ /* 0x004fea000383ffff */
[----:B------:R-:W-:Y:S05]  /*b830*/  BRA `(.L_x_155) ;  /* 0xffffff6c00647947 */ /* 0x000fea000383ffff */
.L_x_44:
[----:B---3--:R-:W-:-:S07]  /*b840*/  MOV R0, UR5 ;  /* 0x0000000500007c02 */ /* 0x008fce0008000f00 */
.L_x_156:
[----:B-1----:R1:W2:Y:S02]  /*b850*/  SYNCS.PHASECHK.TRANS64.TRYWAIT P0, [R0+URZ], R3 ;  /* 0x00000003000075a7 */ /* 0x0022a400080011ff */
[----:B--2---:R-:W-:Y:S05]  /*b860*/  @!P0 NANOSLEEP.SYNCS 0x989680 ;  /* 0x009896800000895d */ /* 0x004fea0003900000 */
[----:B------:R-:W2:Y:S02]  /*b870*/  @!P0 SYNCS.PHASECHK.TRANS64 P0, [R0+URZ], R3 ;  /* 0x00000003000085a7 */ /* 0x000ea400080010ff */
[----:B--2---:R-:W-:Y:S05]  /*b880*/  @!P0 BRA `(.L_x_156) ;  /* 0xfffffffc00f08947 */ /* 0x004fea000383ffff */
[----:B------:R-:W-:Y:S05]  /*b890*/  BRA `(.L_x_157) ;  /* 0xffffff6c00707947 */ /* 0x000fea000383ffff */
.L_x_45:
[----:B---3--:R-:W-:-:S07]  /*b8a0*/  MOV R0, UR5 ;  /* 0x0000000500007c02 */ /* 0x008fce0008000f00 */
.L_x_158:
[----:B-1----:R1:W2:Y:S02]  /*b8b0*/  SYNCS.PHASECHK.TRANS64.TRYWAIT P0, [R0+URZ], R3 ;  /* 0x00000003000075a7 */ /* 0x0022a400080011ff */
[----:B--2---:R-:W-:Y:S05]  /*b8c0*/  @!P0 NANOSLEEP.SYNCS 0x989680 ;  /* 0x009896800000895d */ /* 0x004fea0003900000 */
[----:B------:R-:W2:Y:S02]  /*b8d0*/  @!P0 SYNCS.PHASECHK.TRANS64 P0, [R0+URZ], R3 ;  /* 0x00000003000085a7 */ /* 0x000ea400080010ff */
[----:B--2---:R-:W-:Y:S05]  /*b8e0*/  @!P0 BRA `(.L_x_158) ;  /* 0xfffffffc00f08947 */ /* 0x004fea000383ffff */
[----:B------:R-:W-:Y:S05]  /*b8f0*/  BRA `(.L_x_159) ;  /* 0xffffff6c007c7947 */ /* 0x000fea000383ffff */
.L_x_46:
[----:B---3--:R-:W-:-:S07]  /*b900*/  MOV R0, UR5 ;  /* 0x0000000500007c02 */ /* 0x008fce0008000f00 */
.L_x_160:
[----:B-1----:R1:W2:Y:S02]  /*b910*/  SYNCS.PHASECHK.TRANS64.TRYWAIT P0, [R0+URZ], R3 ;  /* 0x00000003000075a7 */ /* 0x0022a400080011ff */
[----:B--2---:R-:W-:Y:S05]  /*b920*/  @!P0 NANOSLEEP.SYNCS 0x989680 ;  /* 0x009896800000895d */ /* 0x004fea0003900000 */
[----:B------:R-:W2:Y:S02]  /*b930*/  @!P0 SYNCS.PHASECHK.TRANS64 P0, [R0+URZ], R3 ;  /* 0x00000003000085a7 */ /* 0x000ea400080010ff */
[----:B--2---:R-:W-:Y:S05]  /*b940*/  @!P0 BRA `(.L_x_160) ;  /* 0xfffffffc00f08947 */ /* 0x004fea000383ffff */
[----:B------:R-:W-:Y:S05]  /*b950*/  BRA `(.L_x_161) ;  /* 0xffffff6c00887947 */ /* 0x000fea000383ffff */
.L_x_49:
[----:B-1----:R1:W2:Y:S02]  /*b960*/  SYNCS.PHASECHK.TRANS64.TRYWAIT P0, [R0+URZ+0xe0], R5 ;  /* 0x0000e005000075a7 */ /* 0x0022a400080011ff */
[----:B--2---:R-:W-:Y:S05]  /*b970*/  @!P0 NANOSLEEP.SYNCS 0x989680 ;  /* 0x009896800000895d */ /* 0x004fea0003900000 */
[----:B------:R-:W2:Y:S02]  /*b980*/  @!P0 SYNCS.PHASECHK.TRANS64 P0, [R0+URZ+0xe0], R5 ;  /* 0x0000e005000085a7 */ /* 0x000ea400080010ff */
[----:B--2---:R-:W-:Y:S05]  /*b990*/  @!P0 BRA `(.L_x_49) ;  /* 0xfffffffc00f08947 */ /* 0x004fea000383ffff */
[----:B------:R-:W-:Y:S05]  /*b9a0*/  BRA `(.L_x_162) ;  /* 0xffffff6c00e47947 */ /* 0x000fea000383ffff */
.L_x_50:
[----:B------:R-:W-:-:S07]  /*b9b0*/  MOV R0, UR5 ;  /* 0x0000000500007c02 */ /* 0x000fce0008000f00 */
.L_x_163:
[----:B-1----:R1:W2:Y:S02]  /*b9c0*/  SYNCS.PHASECHK.TRANS64.TRYWAIT P0, [R0+URZ+0xb0], R7 ;  /* 0x0000b007000075a7 */ /* 0x0022a400080011ff */
[----:B--2---:R-:W-:Y:S05]  /*b9d0*/  @!P0 NANOSLEEP.SYNCS 0x989680 ;  /* 0x009896800000895d */ /* 0x004fea0003900000 */
[----:B------:R-:W2:Y:S02]  /*b9e0*/  @!P0 SYNCS.PHASECHK.TRANS64 P0, [R0+URZ+0xb0], R7 ;  /* 0x0000b007000085a7 */ /* 0x000ea400080010ff */
[----:B--2---:R-:W-:Y:S05]  /*b9f0*/  @!P0 BRA `(.L_x_163) ;  /* 0xfffffffc00f08947 */ /* 0x004fea000383ffff */
[----:B------:R-:W-:Y:S05]  /*ba00*/  BRA `(.L_x_164) ;  /* 0xffffff6c00f47947 */ /* 0x000fea000383ffff */
.L_x_51:
[----:B-1----:R1:W2:Y:S02]  /*ba10*/  SYNCS.PHASECHK.TRANS64.TRYWAIT P1, [R0+URZ+0xa0], R5 ;  /* 0x0000a005000075a7 */ /* 0x0022a400080211ff */
[----:B--2---:R-:W-:Y:S05]  /*ba20*/  @!P1 NANOSLEEP.SYNCS 0x989680 ;  /* 0x009896800000995d */ /* 0x004fea0003900000 */
[----:B------:R-:W2:Y:S02]  /*ba30*/  @!P1 SYNCS.PHASECHK.TRANS64 P1, [R0+URZ+0xa0], R5 ;  /* 0x0000a005000095a7 */ /* 0x000ea400080210ff */
[----:B--2---:R-:W-:Y:S05]  /*ba40*/  @!P1 BRA `(.L_x_51) ;  /* 0xfffffffc00f09947 */ /* 0x004fea000383ffff */
[----:B------:R-:W-:Y:S05]  /*ba50*/  BRA `(.L_x_165) ;  /* 0xffffff7000247947 */ /* 0x000fea000383ffff */
.L_x_54:
[----:B------:R-:W-:-:S07]  /*ba60*/  MOV R0, UR5 ;  /* 0x0000000500007c02 */ /* 0x000fce0008000f00 */
.L_x_166:
[----:B-1----:R1:W2:Y:S02]  /*ba70*/  SYNCS.PHASECHK.TRANS64.TRYWAIT P0, [R0+URZ+0xb0], R3 ;  /* 0x0000b003000075a7 */ /* 0x0022a400080011ff */
[----:B--2---:R-:W-:Y:S05]  /*ba80*/  @!P0 NANOSLEEP.SYNCS 0x989680 ;  /* 0x009896800000895d */ /* 0x004fea0003900000 */
[----:B------:R-:W2:Y:S02]  /*ba90*/  @!P0 SYNCS.PHASECHK.TRANS64 P0, [R0+URZ+0xb0], R3 ;  /* 0x0000b003000085a7 */ /* 0x000ea400080010ff */
[----:B--2---:R-:W-:Y:S05]  /*baa0*/  @!P0 BRA `(.L_x_166) ;  /* 0xfffffffc00f08947 */ /* 0x004fea000383ffff */
[----:B------:R-:W-:Y:S05]  /*bab0*/  BRA `(.L_x_53) ;  /* 0xffffff7000787947 */ /* 0x000fea000383ffff */
.L_x_63:
[----:B-1----:R-:W-:-:S04]  /*bac0*/  MOV R0, UR6 ;  /* 0x0000000600007c02 */ /* 0x002fc80008000f00 */
[----:B------:R1:W2:Y:S03]  /*bad0*/  SYNCS.PHASECHK.TRANS64.TRYWAIT P0, [R0+URZ+0x8], R5 ;  /* 0x00000805000075a7 */ /* 0x0002a600080011ff */
[----:B--2---:R-:W-:Y:S05]  /*bae0*/  @!P0 NANOSLEEP.SYNCS 0x989680 ;  /* 0x009896800000895d */ /* 0x004fea0003900000 */
[----:B------:R-:W2:Y:S02]  /*baf0*/  @!P0 SYNCS.PHASECHK.TRANS64 P0, [R0+URZ+0x8], R5 ;  /* 0x00000805000085a7 */ /* 0x000ea400080010ff */
[----:B--2---:R-:W-:Y:S05]  /*bb00*/  @!P0 BRA `(.L_x_63) ;  /* 0xfffffffc00ec8947 */ /* 0x004fea000383ffff */
[----:B------:R-:W-:Y:S05]  /*bb10*/  BRA `(.L_x_62) ;  /* 0xffffff74002c7947 */ /* 0x000fea000383ffff */
.L_x_65:
[----:B------:R-:W-:Y:S01]  /*bb20*/  BSSY B0, `(.L_x_167) ;  /* 0x0000006000007945 */ /* 0x000fe20003800000 */
[----:B------:R-:W-:-:S07]  /*bb30*/  MOV R15, 0xffffffff ;  /* 0xffffffff000f7802 */ /* 0x000fce0000000f00 */
[----:B-1---5:R-:W-:Y:S05]  /*bb40*/  WARPSYNC.COLLECTIVE R15, `(.L_x_168) ;  /* 0x000000000f0c7348 */ /* 0x022fea0003c00000 */
[----:B------:R-:W-:Y:S02]  /*bb50*/  ELECT P6, UR79, PT ;  /* 0x00000000004f782f */ /* 0x000fe400038c0000 */
[----:B------:R-:W-:Y:S01]  /*bb60*/  MOV R14, UR79 ;  /* 0x0000004f000e7c02 */ /* 0x000fe20008000f00 */
[----:B-1---5:R-:W-:Y:S10]  /*bb70*/  ENDCOLLECTIVE ;  /* 0x000000000000791b */ /* 0x022ff40003800000 */
.L_x_168:
[----:B------:R-:W-:Y:S05]  /*bb80*/  BSYNC B0 ;  /* 0x0000000000007941 */ /* 0x000fea0003800000 */
.L_x_167:
[----:B------:R-:W-:Y:S05]  /*bb90*/  BRA `(.L_x_169) ;  /* 0xffffff74005c7947 */ /* 0x000fea000383ffff */
.L_x_67:
[----:B-1----:R-:W-:-:S04]  /*bba0*/  MOV R0, UR6 ;  /* 0x0000000600007c02 */ /* 0x002fc80008000f00 */
[----:B------:R1:W2:Y:S03]  /*bbb0*/  SYNCS.PHASECHK.TRANS64.TRYWAIT P0, [R0+URZ+0x8], R3 ;  /* 0x00000803000075a7 */ /* 0x0002a600080011ff */
[----:B--2---:R-:W-:Y:S05]  /*bbc0*/  @!P0 NANOSLEEP.SYNCS 0x989680 ;  /* 0x009896800000895d */ /* 0x004fea0003900000 */
[----:B------:R-:W2:Y:S02]  /*bbd0*/  @!P0 SYNCS.PHASECHK.TRANS64 P0, [R0+URZ+0x8], R3 ;  /* 0x00000803000085a7 */ /* 0x000ea400080010ff */
[----:B--2---:R-:W-:Y:S05]  /*bbe0*/  @!P0 BRA `(.L_x_67) ;  /* 0xfffffffc00ec8947 */ /* 0x004fea000383ffff */
[----:B------:R-:W-:Y:S05]  /*bbf0*/  BRA `(.L_x_66) ;  /* 0xffffff7400607947 */ /* 0x000fea000383ffff */
.L_x_68:
[----:B-1----:R1:W2:Y:S02]  /*bc00*/  SYNCS.PHASECHK.TRANS64.TRYWAIT P0, [R0+URZ+0xa0], R5 ;  /* 0x0000a005000075a7 */ /* 0x0022a400080011ff */
[----:B--2---:R-:W-:Y:S05]  /*bc10*/  @!P0 NANOSLEEP.SYNCS 0x989680 ;  /* 0x009896800000895d */ /* 0x004fea0003900000 */
[----:B------:R-:W2:Y:S02]  /*bc20*/  @!P0 SYNCS.PHASECHK.TRANS64 P0, [R0+URZ+0xa0], R5 ;  /* 0x0000a005000085a7 */ /* 0x000ea400080010ff */
[----:B--2---:R-:W-:Y:S05]  /*bc30*/  @!P0 BRA `(.L_x_68) ;  /* 0xfffffffc00f08947 */ /* 0x004fea000383ffff */
[----:B------:R-:W-:Y:S05]  /*bc40*/  BRA `(.L_x_170) ;  /* 0xffffff78004c7947 */ /* 0x000fea000383ffff */
.L_x_70:
[----:B------:R-:W-:-:S07]  /*bc50*/  MOV R0, UR9 ;  /* 0x0000000900007c02 */ /* 0x000fce0008000f00 */
.L_x_171:
[----:B-1----:R1:W2:Y:S02]  /*bc60*/  SYNCS.PHASECHK.TRANS64.TRYWAIT P0, [R0+URZ+0xd0], R5 ;  /* 0x0000d005000075a7 */ /* 0x0022a400080011ff */
[----:B--2---:R-:W-:Y:S05]  /*bc70*/  @!P0 NANOSLEEP.SYNCS 0x989680 ;  /* 0x009896800000895d */ /* 0x004fea0003900000 */
[----:B------:R-:W2:Y:S02]  /*bc80*/  @!P0 SYNCS.PHASECHK.TRANS64 P0, [R0+URZ+0xd0], R5 ;  /* 0x0000d005000085a7 */ /* 0x000ea400080010ff */
[----:B--2---:R-:W-:Y:S05]  /*bc90*/  @!P0 BRA `(.L_x_171) ;  /* 0xfffffffc00f08947 */ /* 0x004fea000383ffff */
[----:B------:R-:W-:Y:S05]  /*bca0*/  BRA `(.L_x_172) ;  /* 0xffffff7800987947 */ /* 0x000fea000383ffff */
.L_x_73:
[----:B------:R-:W-:Y:S07]  /*bcb0*/  MOV R0, UR8 ;  /* 0x0000000800007c02 */ /* 0x000fee0008000f00 */
.L_x_173:
[----:B-1----:R1:W2:Y:S02]  /*bcc0*/  SYNCS.PHASECHK.TRANS64.TRYWAIT P0, [R0+URZ], R5 ;  /* 0x00000005000075a7 */ /* 0x0022a400080011ff */
[----:B--2---:R-:W-:Y:S05]  /*bcd0*/  @!P0 NANOSLEEP.SYNCS 0x989680 ;  /* 0x009896800000895d */ /* 0x004fea0003900000 */
[----:B------:R-:W2:Y:S02]  /*bce0*/  @!P0 SYNCS.PHASECHK.TRANS64 P0, [R0+URZ], R5 ;  /* 0x00000005000085a7 */ /* 0x000ea400080010ff */
[----:B--2---:R-:W-:Y:S05]  /*bcf0*/  @!P0 BRA `(.L_x_173) ;  /* 0xfffffffc00f08947 */ /* 0x004fea000383ffff */
[----:B------:R-:W-:Y:S05]  /*bd00*/  BRA `(.L_x_72) ;  /* 0xffffff7800ac7947 */ /* 0x000fea000383ffff */
.L_x_77:
[----:B-1----:R-:W-:-:S07]  /*bd10*/  MOV R0, UR5 ;  /* 0x0000000500007c02 */ /* 0x002fce0008000f00 */
.L_x_174:
[----:B-1----:R1:W2:Y:S02]  /*bd20*/  SYNCS.PHASECHK.TRANS64.TRYWAIT P0, [R0+URZ], R3 ;  /* 0x00000003000075a7 */ /* 0x0022a400080011ff */
[----:B--2---:R-:W-:Y:S05]  /*bd30*/  @!P0 NANOSLEEP.SYNCS 0x989680 ;  /* 0x009896800000895d */ /* 0x004fea0003900000 */
[----:B------:R-:W2:Y:S02]  /*bd40*/  @!P0 SYNCS.PHASECHK.TRANS64 P0, [R0+URZ], R3 ;  /* 0x00000003000085a7 */ /* 0x000ea400080010ff */
[----:B--2---:R-:W-:Y:S05]  /*bd50*/  @!P0 BRA `(.L_x_174) ;  /* 0xfffffffc00f08947 */ /* 0x004fea000383ffff */
[----:B------:R-:W-:Y:S05]  /*bd60*/  BRA `(.L_x_175) ;  /* 0xffffff7c00a07947 */ /* 0x000fea000383ffff */
.L_x_80:
[----:B------:R-:W-:-:S07]  /*bd70*/  MOV R0, UR7 ;  /* 0x0000000700007c02 */ /* 0x000fce0008000f00 */
.L_x_176:
[----:B-1----:R1:W2:Y:S02]  /*bd80*/  SYNCS.PHASECHK.TRANS64.TRYWAIT P1, [R0+URZ+0x100], R3 ;  /* 0x00010003000075a7 */ /* 0x0022a400080211ff */
[----:B--2---:R-:W-:Y:S05]  /*bd90*/  @!P1 NANOSLEEP.SYNCS 0x989680 ;  /* 0x009896800000995d */ /* 0x004fea0003900000 */
[----:B------:R-:W2:Y:S02]  /*bda0*/  @!P1 SYNCS.PHASECHK.TRANS64 P1, [R0+URZ+0x100], R3 ;  /* 0x00010003000095a7 */ /* 0x000ea400080210ff */
[----:B--2---:R-:W-:Y:S05]  /*bdb0*/  @!P1 BRA `(.L_x_176) ;  /* 0xfffffffc00f09947 */ /* 0x004fea000383ffff */
[----:B------:R-:W-:Y:S05]  /*bdc0*/  BRA `(.L_x_177) ;  /* 0xffffff7c00ec7947 */ /* 0x000fea000383ffff */
.L_x_85:
[----:B--2---:R2:W4:Y:S02]  /*bdd0*/  SYNCS.PHASECHK.TRANS64.TRYWAIT P0, [R0+URZ+0xa0], R3 ;  /* 0x0000a003000075a7 */ /* 0x00452400080011ff */
[----:B----4-:R-:W-:Y:S05]  /*bde0*/  @!P0 NANOSLEEP.SYNCS 0x989680 ;  /* 0x009896800000895d */ /* 0x010fea0003900000 */
[----:B------:R-:W4:Y:S02]  /*bdf0*/  @!P0 SYNCS.PHASECHK.TRANS64 P0, [R0+URZ+0xa0], R3 ;  /* 0x0000a003000085a7 */ /* 0x000f2400080010ff */
[----:B----4-:R-:W-:Y:S05]  /*be00*/  @!P0 BRA `(.L_x_85) ;  /* 0xfffffffc00f08947 */ /* 0x010fea000383ffff */
[----:B------:R-:W-:Y:S05]  /*be10*/  BRA `(.L_x_178) ;  /* 0xffffff8400007947 */ /* 0x000fea000383ffff */
.L_x_88:
[----:B------:R-:W-:Y:S07]  /*be20*/  MOV R0, UR6 ;  /* 0x0000000600007c02 */ /* 0x000fee0008000f00 */
.L_x_179:
[----:B--2---:R2:W4:Y:S02]  /*be30*/  SYNCS.PHASECHK.TRANS64.TRYWAIT P0, [R0+URZ+0x98], R3 ;  /* 0x00009803000075a7 */ /* 0x00452400080011ff */
[----:B----4-:R-:W-:Y:S05]  /*be40*/  @!P0 NANOSLEEP.SYNCS 0x989680 ;  /* 0x009896800000895d */ /* 0x010fea0003900000 */
[----:B------:R-:W4:Y:S02]  /*be50*/  @!P0 SYNCS.PHASECHK.TRANS64 P0, [R0+URZ+0x98], R3 ;  /* 0x00009803000085a7 */ /* 0x000f2400080010ff */
[----:B----4-:R-:W-:Y:S05]  /*be60*/  @!P0 BRA `(.L_x_179) ;  /* 0xfffffffc00f08947 */ /* 0x010fea000383ffff */
[----:B------:R-:W-:Y:S05]  /*be70*/  BRA `(.L_x_87) ;  /* 0xffffff8400e07947 */ /* 0x000fea000383ffff */
.L_x_91:
[----:B------:R-:W-:Y:S07]  /*be80*/  MOV R0, UR6 ;  /* 0x0000000600007c02 */ /* 0x000fee0008000f00 */
.L_x_180:
[----:B-1----:R1:W2:Y:S02]  /*be90*/  SYNCS.PHASECHK.TRANS64.TRYWAIT P0, [R0+URZ+0x70], R11 ;  /* 0x0000700b000075a7 */ /* 0x0022a400080011ff */
[----:B--2---:R-:W-:Y:S05]  /*bea0*/  @!P0 NANOSLEEP.SYNCS 0x989680 ;  /* 0x009896800000895d */ /* 0x004fea0003900000 */
[----:B------:R-:W2:Y:S02]  /*beb0*/  @!P0 SYNCS.PHASECHK.TRANS64 P0, [R0+URZ+0x70], R11 ;  /* 0x0000700b000085a7 */ /* 0x000ea400080010ff */
[----:B--2---:R-:W-:Y:S05]  /*bec0*/  @!P0 BRA `(.L_x_180) ;  /* 0xfffffffc00f08947 */ /* 0x004fea000383ffff */
[----:B------:R-:W-:Y:S05]  /*bed0*/  BRA `(.L_x_181) ;  /* 0xffffff8800587947 */ /* 0x000fea000383ffff */
.L_x_92:
[----:B------:R-:W-:Y:S07]  /*bee0*/  MOV R0, UR6 ;  /* 0x0000000600007c02 */ /* 0x000fee0008000f00 */
.L_x_182:
[----:B-1----:R1:W2:Y:S02]  /*bef0*/  SYNCS.PHASECHK.TRANS64.TRYWAIT P0, [R0+URZ+0x78], R11 ;  /* 0x0000780b000075a7 */ /* 0x0022a400080011ff */
[----:B--2---:R-:W-:Y:S05]  /*bf00*/  @!P0 NANOSLEEP.SYNCS 0x989680 ;  /* 0x009896800000895d */ /* 0x004fea0003900000 */
[----:B------:R-:W2:Y:S02]  /*bf10*/  @!P0 SYNCS.PHASECHK.TRANS64 P0, [R0+URZ+0x78], R11 ;  /* 0x0000780b000085a7 */ /* 0x000ea400080010ff */
[----:B--2---:R-:W-:Y:S05]  /*bf20*/  @!P0 BRA `(.L_x_182) ;  /* 0xfffffffc00f08947 */ /* 0x004fea000383ffff */
[----:B------:R-:W-:Y:S05]  /*bf30*/  BRA `(.L_x_183) ;  /* 0xffffff8800947947 */ /* 0x000fea000383ffff */
.L_x_93:
[----:B------:R-:W-:Y:S07]  /*bf40*/  MOV R0, UR6 ;  /* 0x0000000600007c02 */ /* 0x000fee0008000f00 */
.L_x_184:
[----:B-1----:R1:W2:Y:S02]  /*bf50*/  SYNCS.PHASECHK.TRANS64.TRYWAIT P0, [R0+URZ+0x80], R11 ;  /* 0x0000800b000075a7 */ /* 0x0022a400080011ff */
[----:B--2---:R-:W-:Y:S05]  /*bf60*/  @!P0 NANOSLEEP.SYNCS 0x989680 ;  /* 0x009896800000895d */ /* 0x004fea0003900000 */
[----:B------:R-:W2:Y:S02]  /*bf70*/  @!P0 SYNCS.PHASECHK.TRANS64 P0, [R0+URZ+0x80], R11 ;  /* 0x0000800b000085a7 */ /* 0x000ea400080010ff */
[----:B--2---:R-:W-:Y:S05]  /*bf80*/  @!P0 BRA `(.L_x_184) ;  /* 0xfffffffc00f08947 */ /* 0x004fea000383ffff */
[----:B------:R-:W-:Y:S05]  /*bf90*/  BRA `(.L_x_185) ;  /* 0xffffff8800dc7947 */ /* 0x000fea000383ffff */
.L_x_94:
[----:B------:R-:W-:Y:S07]  /*bfa0*/  MOV R0, UR6 ;  /* 0x0000000600007c02 */ /* 0x000fee0008000f00 */
.L_x_186:
[----:B-1----:R1:W2:Y:S02]  /*bfb0*/  SYNCS.PHASECHK.TRANS64.TRYWAIT P0, [R0+URZ+0x88], R11 ;  /* 0x0000880b000075a7 */ /* 0x0022a400080011ff */
[----:B--2---:R-:W-:Y:S05]  /*bfc0*/  @!P0 NANOSLEEP.SYNCS 0x989680 ;  /* 0x009896800000895d */ /* 0x004fea0003900000 */
[----:B------:R-:W2:Y:S02]  /*bfd0*/  @!P0 SYNCS.PHASECHK.TRANS64 P0, [R0+URZ+0x88], R11 ;  /* 0x0000880b000085a7 */ /* 0x000ea400080010ff */
[----:B--2---:R-:W-:Y:S05]  /*bfe0*/  @!P0 BRA `(.L_x_186) ;  /* 0xfffffffc00f08947 */ /* 0x004fea000383ffff */
[----:B------:R-:W-:Y:S05]  /*bff0*/  BRA `(.L_x_187) ;  /* 0xffffff8c00647947 */ /* 0x000fea000383ffff */
.L_x_96:
[----:B------:R-:W-:-:S07]  /*c000*/  MOV R0, UR6 ;  /* 0x0000000600007c02 */ /* 0x000fce0008000f00 */
.L_x_188:
[----:B-1----:R1:W4:Y:S02]  /*c010*/  SYNCS.PHASECHK.TRANS64.TRYWAIT P0, [R0+URZ+0x70], R3 ;  /* 0x00007003000075a7 */ /* 0x00232400080011ff */
[----:B----4-:R-:W-:Y:S05]  /*c020*/  @!P0 NANOSLEEP.SYNCS 0x989680 ;  /* 0x009896800000895d */ /* 0x010fea0003900000 */
[----:B------:R-:W4:Y:S02]  /*c030*/  @!P0 SYNCS.PHASECHK.TRANS64 P0, [R0+URZ+0x70], R3 ;  /* 0x00007003000085a7 */ /* 0x000f2400080010ff */
[----:B----4-:R-:W-:Y:S05]  /*c040*/  @!P0 BRA `(.L_x_188) ;  /* 0xfffffffc00f08947 */ /* 0x010fea000383ffff */
[----:B------:R-:W-:Y:S05]  /*c050*/  BRA `(.L_x_189) ;  /* 0xffffff8c00d47947 */ /* 0x000fea000383ffff */
.L_x_97:
[----:B-1----:R-:W-:-:S07]  /*c060*/  MOV R0, UR6 ;  /* 0x0000000600007c02 */ /* 0x002fce0008000f00 */
.L_x_190:
[----:B-1----:R1:W4:Y:S02]  /*c070*/  SYNCS.PHASECHK.TRANS64.TRYWAIT P0, [R0+URZ+0x78], R3 ;  /* 0x00007803000075a7 */ /* 0x00232400080011ff */
[----:B----4-:R-:W-:Y:S05]  /*c080*/  @!P0 NANOSLEEP.SYNCS 0x989680 ;  /* 0x009896800000895d */ /* 0x010fea0003900000 */
[----:B------:R-:W4:Y:S02]  /*c090*/  @!P0 SYNCS.PHASECHK.TRANS64 P0, [R0+URZ+0x78], R3 ;  /* 0x00007803000085a7 */ /* 0x000f2400080010ff */
[----:B----4-:R-:W-:Y:S05]  /*c0a0*/  @!P0 BRA `(.L_x_190) ;  /* 0xfffffffc00f08947 */ /* 0x010fea000383ffff */
[----:B------:R-:W-:Y:S05]  /*c0b0*/  BRA `(.L_x_191) ;  /* 0xffffff8c00c47947 */ /* 0x000fea000383ffff */
.L_x_98:
[----:B-1----:R-:W-:-:S07]  /*c0c0*/  MOV R0, UR6 ;  /* 0x0000000600007c02 */ /* 0x002fce0008000f00 */
.L_x_192:
[----:B-1----:R1:W4:Y:S02]  /*c0d0*/  SYNCS.PHASECHK.TRANS64.TRYWAIT P0, [R0+URZ+0x80], R3 ;  /* 0x00008003000075a7 */ /* 0x00232400080011ff */
[----:B----4-:R-:W-:Y:S05]  /*c0e0*/  @!P0 NANOSLEEP.SYNCS 0x989680 ;  /* 0x009896800000895d */ /* 0x010fea0003900000 */
[----:B------:R-:W4:Y:S02]  /*c0f0*/  @!P0 SYNCS.PHASECHK.TRANS64 P0, [R0+URZ+0x80], R3 ;  /* 0x00008003000085a7 */ /* 0x000f2400080010ff */
[----:B----4-:R-:W-:Y:S05]  /*c100*/  @!P0 BRA `(.L_x_192) ;  /* 0xfffffffc00f08947 */ /* 0x010fea000383ffff */
[----:B------:R-:W-:Y:S05]  /*c110*/  BRA `(.L_x_193) ;  /* 0xffffff8c00b47947 */ /* 0x000fea000383ffff */
.L_x_100:
[----:B--2---:R2:W3:Y:S02]  /*c120*/  SYNCS.PHASECHK.TRANS64.TRYWAIT P0, [R0+URZ+0xa0], R3 ;  /* 0x0000a003000075a7 */ /* 0x0044e400080011ff */
[----:B---3--:R-:W-:Y:S05]  /*c130*/  @!P0 NANOSLEEP.SYNCS 0x989680 ;  /* 0x009896800000895d */ /* 0x008fea0003900000 */
[----:B------:R-:W3:Y:S02]  /*c140*/  @!P0 SYNCS.PHASECHK.TRANS64 P0, [R0+URZ+0xa0], R3 ;  /* 0x0000a003000085a7 */ /* 0x000ee400080010ff */
[----:B---3--:R-:W-:Y:S05]  /*c150*/  @!P0 BRA `(.L_x_100) ;  /* 0xfffffffc00f08947 */ /* 0x008fea000383ffff */
[----:B------:R-:W-:Y:S05]  /*c160*/  BRA `(.L_x_194) ;  /* 0xffffff9000987947 */ /* 0x000fea000383ffff */
.L_x_113:
[----:B-1----:R-:W-:Y:S04]  /*c170*/  MOV R0, UR41 ;  /* 0x0000002900007c02 */ /* 0x002fe80008000f00 */
[----:B------:R1:W2:Y:S03]  /*c180*/  SYNCS.PHASECHK.TRANS64.TRYWAIT P0, [R0+URZ+0x50], R5 ;  /* 0x00005005000075a7 */ /* 0x0002a600080011ff */
[----:B--2---:R-:W-:Y:S05]  /*c190*/  @!P0 NANOSLEEP.SYNCS 0x989680 ;  /* 0x009896800000895d */ /* 0x004fea0003900000 */
[----:B------:R-:W2:Y:S02]  /*c1a0*/  @!P0 SYNCS.PHASECHK.TRANS64 P0, [R0+URZ+0x50], R5 ;  /* 0x00005005000085a7 */ /* 0x000ea400080010ff */
[----:B--2---:R-:W-:Y:S05]  /*c1b0*/  @!P0 BRA `(.L_x_113) ;  /* 0xfffffffc00ec8947 */ /* 0x004fea000383ffff */
[----:B------:R-:W-:Y:S05]  /*c1c0*/  BRA `(.L_x_112) ;  /* 0xffffffa000907947 */ /* 0x000fea000383ffff */
.L_x_115:
[----:B-1----:R1:W3:Y:S02]  /*c1d0*/  SYNCS.PHASECHK.TRANS64.TRYWAIT P1, [R220+URZ+0xc0], R3 ;  /* 0x0000c003dc0075a7 */ /* 0x0022e400080211ff */
[----:B---3--:R-:W-:Y:S05]  /*c1e0*/  @!P1 NANOSLEEP.SYNCS 0x989680 ;  /* 0x009896800000995d */ /* 0x008fea0003900000 */
[----:B------:R-:W3:Y:S02]  /*c1f0*/  @!P1 SYNCS.PHASECHK.TRANS64 P1, [R220+URZ+0xc0], R3 ;  /* 0x0000c003dc0095a7 */ /* 0x000ee400080210ff */
[----:B---3--:R-:W-:Y:S05]  /*c200*/  @!P1 BRA `(.L_x_115) ;  /* 0xfffffffc00f09947 */ /* 0x008fea000383ffff */
[----:B------:R-:W-:Y:S05]  /*c210*/  BRA `(.L_x_114) ;  /* 0xffffffa000c87947 */ /* 0x000fea000383ffff */
.L_x_124:
[----:B---3--:R3:W4:Y:S02]  /*c220*/  SYNCS.PHASECHK.TRANS64.TRYWAIT P0, [R3+URZ+0x50], R0 ;  /* 0x00005000030075a7 */ /* 0x00872400080011ff */
[----:B----4-:R-:W-:Y:S05]  /*c230*/  @!P0 NANOSLEEP.SYNCS 0x989680 ;  /* 0x009896800000895d */ /* 0x010fea0003900000 */
[----:B------:R-:W4:Y:S02]  /*c240*/  @!P0 SYNCS.PHASECHK.TRANS64 P0, [R3+URZ+0x50], R0 ;  /* 0x00005000030085a7 */ /* 0x000f2400080010ff */
[----:B----4-:R-:W-:Y:S05]  /*c250*/  @!P0 BRA `(.L_x_124) ;  /* 0xfffffffc00f08947 */ /* 0x010fea000383ffff */
[----:B------:R-:W-:Y:S05]  /*c260*/  BRA `(.L_x_123) ;  /* 0xffffffb400747947 */ /* 0x000fea000383ffff */
.L_x_132:
[----:B---3--:R3:W4:Y:S02]  /*c270*/  SYNCS.PHASECHK.TRANS64.TRYWAIT P0, [R0+URZ+0x50], R7 ;  /* 0x00005007000075a7 */ /* 0x00872400080011ff */
[----:B----4-:R-:W-:Y:S05]  /*c280*/  @!P0 NANOSLEEP.SYNCS 0x989680 ;  /* 0x009896800000895d */ /* 0x010fea0003900000 */
[----:B------:R-:W4:Y:S02]  /*c290*/  @!P0 SYNCS.PHASECHK.TRANS64 P0, [R0+URZ+0x50], R7 ;  /* 0x00005007000085a7 */ /* 0x000f2400080010ff */
[----:B----4-:R-:W-:Y:S05]  /*c2a0*/  @!P0 BRA `(.L_x_132) ;  /* 0xfffffffc00f08947 */ /* 0x010fea000383ffff */
[----:B------:R-:W-:Y:S05]  /*c2b0*/  BRA `(.L_x_131) ;  /* 0xffffffc800687947 */ /* 0x000fea000383ffff */
.L_x_140:
[----:B---3--:R3:W4:Y:S02]  /*c2c0*/  SYNCS.PHASECHK.TRANS64.TRYWAIT P0, [R3+URZ+0x50], R0 ;  /* 0x00005000030075a7 */ /* 0x00872400080011ff */
[----:B----4-:R-:W-:Y:S05]  /*c2d0*/  @!P0 NANOSLEEP.SYNCS 0x989680 ;  /* 0x009896800000895d */ /* 0x010fea0003900000 */
[----:B------:R-:W4:Y:S02]  /*c2e0*/  @!P0 SYNCS.PHASECHK.TRANS64 P0, [R3+URZ+0x50], R0 ;  /* 0x00005000030085a7 */ /* 0x000f2400080010ff */
[----:B----4-:R-:W-:Y:S05]  /*c2f0*/  @!P0 BRA `(.L_x_140) ;  /* 0xfffffffc00f08947 */ /* 0x010fea000383ffff */
[----:B------:R-:W-:Y:S05]  /*c300*/  BRA `(.L_x_139) ;  /* 0xffffffdc005c7947 */ /* 0x000fea000383ffff */
        .weak           $__internal_0_$__cuda_sm10x_tcgen05_guardrail_trap_col_being_dealloced_not_returned_by_alloc
        .type           $__internal_0_$__cuda_sm10x_tcgen05_guardrail_trap_col_being_dealloced_not_returned_by_alloc,@function
        .size           $__internal_0_$__cuda_sm10x_tcgen05_guardrail_trap_col_being_dealloced_not_returned_by_alloc,($__internal_1_$__cuda_sm10x_tcgen05_guardrail_trap_phase_invalid_during_alloc - $__internal_0_$__cuda_sm10x_tcgen05_guardrail_trap_col_being_dealloced_not_returned_by_alloc)
$__internal_0_$__cuda_sm10x_tcgen05_guardrail_trap_col_being_dealloced_not_returned_by_alloc:
[----:B------:R-:W-:Y:S05]  /*c310*/  BPT.TRAP 0x1 ;  /* 0x000000040000795c */ /* 0x000fea0000300000 */
[----:B------:R-:W-:-:S04]  /*c320*/  HFMA2 R3, -RZ, RZ, 0, 0 ;  /* 0x00000000ff037431 */ /* 0x000fc800000001ff */
[----:B------:R-:W-:Y:S05]  /*c330*/  RET.REL.NODEC R2 `(_ZN7cutlass13device_kernelINS_4gemm6kernel13GemmUniversalIN4cute5tupleIJiiiiEEENS1_10collective13CollectiveMmaINS1_35MainloopSm100TmaUmmaWarpSpecializedILi5ELi2ELi2ENS5_IJNS4_1CILi2EEENSA_ILi1EEESC_EEEEENS5_IJNSA_ILi256EEESF_NSA_ILi64EEEEEENS_10bfloat16_tENS5_IJlSC_lEEESI_SJ_NS4_8TiledMMAINS4_8MMA_AtomIJNS4_26SM100_MMA_F16BF16_2x1SM_SSISI_SI_fLi256ELi256ELNS4_4UMMA5MajorE0ELSO_0ELNSN_7ScaleInE0ELSP_0EEEEEENS4_6LayoutINS5_IJSC_SC_SC_EEENS5_IJNSA_ILi0EEESU_SU_EEEEENS5_IJNS4_10UnderscoreESX_SX_EEEEENS4_18SM100_TMA_2SM_LOADENS4_14ComposedLayoutINS4_7SwizzleILi3ELi4ELi3EEENS4_18smem_ptr_flag_bitsILi16EEENSS_INS5_IJNSA_ILi8EEESG_EEENS5_IJSG_SC_EEEEEEEvNS4_8identityES10_S1A_vS1B_EENS_8epilogue10collective18CollectiveEpilogueINS1D_23Sm100TmaWarpSpecializedILi4ELi2ELi64ELb1ELb0EEEJNS5_IJNSA_ILi128EEESF_SG_EEENS5_IJNSS_IS1I_SC_EENSS_ISG_SC_EEEEESI_SJ_SI_SJ_NS1D_6fusion15FusionCallbacksIS1H_NS1N_23LinCombPerRowBiasEltActINS1D_6thread4ReLuESI_fSI_SI_fLi8ELNS_15FloatRoundStyleE2EEES1J_S1M_JEEENS4_5SM1004TMEM4LOAD26SM100_TMEM_LOAD_32dp32b64xENS4_13SM90_TMA_LOADES1A_NS4_39AutoVectorizingCopyWithAssumedAlignmentILi128EEENS4_14SM90_TMA_STOREES1A_S21_S21_EEEvvEEEEvNT_6ParamsE) ;  /* 0xffffff3c02307950 */ /* 0x000fea0003c3ffff */
        .weak           $__internal_1_$__cuda_sm10x_tcgen05_guardrail_trap_phase_invalid_during_alloc
        .type           $__internal_1_$__cuda_sm10x_tcgen05_guardrail_trap_phase_invalid_during_alloc,@function
        .size           $__internal_1_$__cuda_sm10x_tcgen05_guardrail_trap_phase_invalid_during_alloc,($__internal_2_$__cuda_sm10x_tcgen05_guardrail_trap_unallocated_columns_being_dealloced - $__internal_1_$__cuda_sm10x_tcgen05_guardrail_trap_phase_invalid_during_alloc)
$__internal_1_$__cuda_sm10x_tcgen05_guardrail_trap_phase_invalid_during_alloc:
[----:B------:R-:W-:Y:S05]  /*c340*/  BPT.TRAP 0x1 ;  /* 0x000000040000795c */ /* 0x000fea0000300000 */
[----:B------:R-:W-:-:S04]  /*c350*/  MOV R3, 0x0 ;  /* 0x0000000000037802 */ /* 0x000fc80000000f00 */
[----:B------:R-:W-:Y:S05]  /*c360*/  RET.REL.NODEC R2 `(_ZN7cutlass13device_kernelINS_4gemm6kernel13GemmUniversalIN4cute5tupleIJiiiiEEENS1_10collective13CollectiveMmaINS1_35MainloopSm100TmaUmmaWarpSpecializedILi5ELi2ELi2ENS5_IJNS4_1CILi2EEENSA_ILi1EEESC_EEEEENS5_IJNSA_ILi256EEESF_NSA_ILi64EEEEEENS_10bfloat16_tENS5_IJlSC_lEEESI_SJ_NS4_8TiledMMAINS4_8MMA_AtomIJNS4_26SM100_MMA_F16BF16_2x1SM_SSISI_SI_fLi256ELi256ELNS4_4UMMA5MajorE0ELSO_0ELNSN_7ScaleInE0ELSP_0EEEEEENS4_6LayoutINS5_IJSC_SC_SC_EEENS5_IJNSA_ILi0EEESU_SU_EEEEENS5_IJNS4_10UnderscoreESX_SX_EEEEENS4_18SM100_TMA_2SM_LOADENS4_14ComposedLayoutINS4_7SwizzleILi3ELi4ELi3EEENS4_18smem_ptr_flag_bitsILi16EEENSS_INS5_IJNSA_ILi8EEESG_EEENS5_IJSG_SC_EEEEEEEvNS4_8identityES10_S1A_vS1B_EENS_8epilogue10collective18CollectiveEpilogueINS1D_23Sm100TmaWarpSpecializedILi4ELi2ELi64ELb1ELb0EEEJNS5_IJNSA_ILi128EEESF_SG_EEENS5_IJNSS_IS1I_SC_EENSS_ISG_SC_EEEEESI_SJ_SI_SJ_NS1D_6fusion15FusionCallbacksIS1H_NS1N_23LinCombPerRowBiasEltActINS1D_6thread4ReLuESI_fSI_SI_fLi8ELNS_15FloatRoundStyleE2EEES1J_S1M_JEEENS4_5SM1004TMEM4LOAD26SM100_TMEM_LOAD_32dp32b64xENS4_13SM90_TMA_LOADES1A_NS4_39AutoVectorizingCopyWithAssumedAlignmentILi128EEENS4_14SM90_TMA_STOREES1A_S21_S21_EEEvvEEEEvNT_6ParamsE) ;  /* 0xffffff3c02247950 */ /* 0x000fea0003c3ffff */
        .weak           $__internal_2_$__cuda_sm10x_tcgen05_guardrail_trap_unallocated_columns_being_dealloced
        .type           $__internal_2_$__cuda_sm10x_tcgen05_guardrail_trap_unallocated_columns_being_dealloced,@function
        .size           $__internal_2_$__cuda_sm10x_tcgen05_guardrail_trap_unallocated_columns_being_dealloced,(.L_x_196 - $__internal_2_$__cuda_sm10x_tcgen05_guardrail_trap_unallocated_columns_being_dealloced)
$__internal_2_$__cuda_sm10x_tcgen05_guardrail_trap_unallocated_columns_being_dealloced:
[----:B------:R-:W-:Y:S05]  /*c370*/  BPT.TRAP 0x1 ;  /* 0x000000040000795c */ /* 0x000fea0000300000 */
[----:B------:R-:W-:-:S04]  /*c380*/  HFMA2 R3, -RZ, RZ, 0, 0 ;  /* 0x00000000ff037431 */ /* 0x000fc800000001ff */
[----:B------:R-:W-:Y:S05]  /*c390*/  RET.REL.NODEC R2 `(_ZN7cutlass13device_kernelINS_4gemm6kernel13GemmUniversalIN4cute5tupleIJiiiiEEENS1_10collective13CollectiveMmaINS1_35MainloopSm100TmaUmmaWarpSpecializedILi5ELi2ELi2ENS5_IJNS4_1CILi2EEENSA_ILi1EEESC_EEEEENS5_IJNSA_ILi256EEESF_NSA_ILi64EEEEEENS_10bfloat16_tENS5_IJlSC_lEEESI_SJ_NS4_8TiledMMAINS4_8MMA_AtomIJNS4_26SM100_MMA_F16BF16_2x1SM_SSISI_SI_fLi256ELi256ELNS4_4UMMA5MajorE0ELSO_0ELNSN_7ScaleInE0ELSP_0EEEEEENS4_6LayoutINS5_IJSC_SC_SC_EEENS5_IJNSA_ILi0EEESU_SU_EEEEENS5_IJNS4_10UnderscoreESX_SX_EEEEENS4_18SM100_TMA_2SM_LOADENS4_14ComposedLayoutINS4_7SwizzleILi3ELi4ELi3EEENS4_18smem_ptr_flag_bitsILi16EEENSS_INS5_IJNSA_ILi8EEESG_EEENS5_IJSG_SC_EEEEEEEvNS4_8identityES10_S1A_vS1B_EENS_8epilogue10collective18CollectiveEpilogueINS1D_23Sm100TmaWarpSpecializedILi4ELi2ELi64ELb1ELb0EEEJNS5_IJNSA_ILi128EEESF_SG_EEENS5_IJNSS_IS1I_SC_EENSS_ISG_SC_EEEEESI_SJ_SI_SJ_NS1D_6fusion15FusionCallbacksIS1H_NS1N_23LinCombPerRowBiasEltActINS1D_6thread4ReLuESI_fSI_SI_fLi8ELNS_15FloatRoundStyleE2EEES1J_S1M_JEEENS4_5SM1004TMEM4LOAD26SM100_TMEM_LOAD_32dp32b64xENS4_13SM90_TMA_LOADES1A_NS4_39AutoVectorizingCopyWithAssumedAlignmentILi128EEENS4_14SM90_TMA_STOREES1A_S21_S21_EEEvvEEEEvNT_6ParamsE) ;  /* 0xffffff3c02187950 */ /* 0x000fea0003c3ffff */
.L_x_195:
[----:B------:R-:W-:-:S00]  /*c3a0*/  BRA `(.L_x_195) ;  /* 0xfffffffc00fc7947 */ /* 0x000fc0000383ffff */
[----:B------:R-:W-:-:S00]  /*c3b0*/  NOP ;  /* 0x0000000000007918 */ /* 0x000fc00000000000 */
        /* <DEDUP_REMOVED lines=12> */
.L_x_196:


//--------------------- .nv.global.init           --------------------------
	.section	.nv.global.init,"aw",@progbits
.nv.global.init:
	.type		$str$27,@object
	.size		$str$27,($str$28 - $str$27)
$str$27:
        /*0000*/ 	.byte	0x28, 0x61, 0x64, 0x64, 0x72, 0x65, 0x73, 0x73, 0x20, 0x26, 0x20, 0x6d, 0x61, 0x73, 0x6b, 0x29
        /*0010*/ 	.byte	0x20, 0x3d, 0x3d, 0x20, 0x30, 0x00
	.type		$str$28,@object
	.size		$str$28,($str$26 - $str$28)
$str$28:
        /*0016*/ 	.byte	0x2f, 0x74, 0x6d, 0x70, 0x2f, 0x63, 0x75, 0x74, 0x6c, 0x61, 0x73, 0x73, 0x5f, 0x73, 0x77, 0x65
        /*0026*/ 	.byte	0x65, 0x70, 0x5f, 0x73, 0x72, 0x63, 0x2f, 0x69, 0x6e, 0x63, 0x6c, 0x75, 0x64, 0x65, 0x2f, 0x63
        /*0036*/ 	.byte	0x75, 0x74, 0x65, 0x2f, 0x70, 0x6f, 0x69, 0x6e, 0x74, 0x65, 0x72, 0x5f, 0x66, 0x6c, 0x61, 0x67
        /*0046*/ 	.byte	0x67, 0x65, 0x64, 0x2e, 0x68, 0x70, 0x70, 0x00
	.type		$str$26,@object
	.size		$str$26,($str$25 - $str$26)
$str$26:
        /*004e*/ 	.byte	0x2f, 0x74, 0x6d, 0x70, 0x2f, 0x63, 0x75, 0x74, 0x6c, 0x61, 0x73, 0x73, 0x5f, 0x73, 0x77, 0x65
        /*005e*/ 	.byte	0x65, 0x70, 0x5f, 0x73, 0x72, 0x63, 0x2f, 0x69, 0x6e, 0x63, 0x6c, 0x75, 0x64, 0x65, 0x2f, 0x63
        /*006e*/ 	.byte	0x75, 0x74, 0x65, 0x2f, 0x61, 0x74, 0x6f, 0x6d, 0x2f, 0x63, 0x6f, 0x70, 0x79, 0x5f, 0x74, 0x72
        /*007e*/ 	.byte	0x61, 0x69, 0x74, 0x73, 0x5f, 0x73, 0x6d, 0x31, 0x30, 0x30, 0x2e, 0x68, 0x70, 0x70, 0x00
	.type		$str$25,@object
	.size		$str$25,(__unnamed_1 - $str$25)
$str$25:
        /*008d*/ 	.byte	0x28, 0x28, 0x75, 0x69, 0x6e, 0x74, 0x33, 0x32, 0x5f, 0x74, 0x28, 0x74, 0x68, 0x72, 0x65, 0x61
        /*009d*/ 	.byte	0x64, 0x49, 0x64, 0x78, 0x2e, 0x78, 0x29, 0x20, 0x2f, 0x20, 0x33, 0x32, 0x29, 0x20, 0x25, 0x20
        /*00ad*/ 	.byte	0x34, 0x29, 0x20, 0x3d, 0x3d, 0x20, 0x28, 0x28, 0x28, 0x74, 0x6d, 0x65, 0x6d, 0x5f, 0x61, 0x64
        /*00bd*/ 	.byte	0x64, 0x72, 0x20, 0x3e, 0x3e, 0x20, 0x31, 0x36, 0x29, 0x20, 0x2f, 0x20, 0x33, 0x32, 0x29, 0x20
        /*00cd*/ 	.byte	0x25, 0x20, 0x34, 0x29, 0x00
	.type		__unnamed_1,@object
	.size		__unnamed_1,(__unnamed_2 - __unnamed_1)
__unnamed_1:
        /*00d2*/ 	.byte	0x61, 0x75, 0x74, 0x6f, 0x20, 0x63, 0x75, 0x74, 0x65, 0x3a, 0x3a, 0x61, 0x73, 0x5f, 0x70, 0x6f
        /* <DEDUP_REMOVED lines=24> */
        /*0262*/ 	.byte	0x38, 0x31, 0x39, 0x32, 0x3e, 0x3e, 0x3e, 0x3e, 0x5d, 0x00
	.type		__unnamed_2,@object
	.size		__unnamed_2,(.L_2 - __unnamed_2)
__unnamed_2:
        /* <DEDUP_REMOVED lines=43> */
        /*051c*/ 	.byte	0x74, 0x65, 0x3a, 0x3a, 0x43, 0x3c, 0x30, 0x3e, 0x3e, 0x3e, 0x3e, 0x5d, 0x00
.L_2:


//--------------------- .nv.shared._ZN7cutlass13device_kernelINS_4gemm6kernel13GemmUniversalIN4cute5tupleIJiiiiEEENS1_10collective13CollectiveMmaINS1_35MainloopSm100TmaUmmaWarpSpecializedILi5ELi2ELi2ENS5_IJNS4_1CILi2EEENSA_ILi1EEESC_EEEEENS5_IJNSA_ILi256EEESF_NSA_ILi64EEEEEENS_10bfloat16_tENS5_IJlSC_lEEESI_SJ_NS4_8TiledMMAINS4_8MMA_AtomIJNS4_26SM100_MMA_F16BF16_2x1SM_SSISI_SI_fLi256ELi256ELNS4_4UMMA5MajorE0ELSO_0ELNSN_7ScaleInE0ELSP_0EEEEEENS4_6LayoutINS5_IJSC_SC_SC_EEENS5_IJNSA_ILi0EEESU_SU_EEEEENS5_IJNS4_10UnderscoreESX_SX_EEEEENS4_18SM100_TMA_2SM_LOADENS4_14ComposedLayoutINS4_7SwizzleILi3ELi4ELi3EEENS4_18smem_ptr_flag_bitsILi16EEENSS_INS5_IJNSA_ILi8EEESG_EEENS5_IJSG_SC_EEEEEEEvNS4_8identityES10_S1A_vS1B_EENS_8epilogue10collective18CollectiveEpilogueINS1D_23Sm100TmaWarpSpecializedILi4ELi2ELi64ELb1ELb0EEEJNS5_IJNSA_ILi128EEESF_SG_EEENS5_IJNSS_IS1I_SC_EENSS_ISG_SC_EEEEESI_SJ_SI_SJ_NS1D_6fusion15FusionCallbacksIS1H_NS1N_23LinCombPerRowBiasEltActINS1D_6thread4ReLuESI_fSI_SI_fLi8ELNS_15FloatRoundStyleE2EEES1J_S1M_JEEENS4_5SM1004TMEM4LOAD26SM100_TMEM_LOAD_32dp32b64xENS4_13SM90_TMA_LOADES1A_NS4_39AutoVectorizingCopyWithAssumedAlignmentILi128EEENS4_14SM90_TMA_STOREES1A_S21_S21_EEEvvEEEEvNT_6ParamsE --------------------------
	.section	.nv.shared._ZN7cutlass13device_kernelINS_4gemm6kernel13GemmUniversalIN4cute5tupleIJiiiiEEENS1_10collective13CollectiveMmaINS1_35MainloopSm100TmaUmmaWarpSpecializedILi5ELi2ELi2ENS5_IJNS4_1CILi2EEENSA_ILi1EEESC_EEEEENS5_IJNSA_ILi256EEESF_NSA_ILi64EEEEEENS_10bfloat16_tENS5_IJlSC_lEEESI_SJ_NS4_8TiledMMAINS4_8MMA_AtomIJNS4_26SM100_MMA_F16BF16_2x1SM_SSISI_SI_fLi256ELi256ELNS4_4UMMA5MajorE0ELSO_0ELNSN_7ScaleInE0ELSP_0EEEEEENS4_6LayoutINS5_IJSC_SC_SC_EEENS5_IJNSA_ILi0EEESU_SU_EEEEENS5_IJNS4_10UnderscoreESX_SX_EEEEENS4_18SM100_TMA_2SM_LOADENS4_14ComposedLayoutINS4_7SwizzleILi3ELi4ELi3EEENS4_18smem_ptr_flag_bitsILi16EEENSS_INS5_IJNSA_ILi8EEESG_EEENS5_IJSG_SC_EEEEEEEvNS4_8identityES10_S1A_vS1B_EENS_8epilogue10collective18CollectiveEpilogueINS1D_23Sm100TmaWarpSpecializedILi4ELi2ELi64ELb1ELb0EEEJNS5_IJNSA_ILi128EEESF_SG_EEENS5_IJNSS_IS1I_SC_EENSS_ISG_SC_EEEEESI_SJ_SI_SJ_NS1D_6fusion15FusionCallbacksIS1H_NS1N_23LinCombPerRowBiasEltActINS1D_6thread4ReLuESI_fSI_SI_fLi8ELNS_15FloatRoundStyleE2EEES1J_S1M_JEEENS4_5SM1004TMEM4LOAD26SM100_TMEM_LOAD_32dp32b64xENS4_13SM90_TMA_LOADES1A_NS4_39AutoVectorizingCopyWithAssumedAlignmentILi128EEENS4_14SM90_TMA_STOREES1A_S21_S21_EEEvvEEEEvNT_6ParamsE,"aw",@nobits
	.sectionflags	@""
	.align	16
	.zero		1024


//--------------------- .nv.shared.reserved.0     --------------------------
	.section	.nv.shared.reserved.0,"aw",@nobits
	.weak		__nv_reservedSMEM_offset_0_alias
	.size		__nv_reservedSMEM_offset_0_alias, 0, 64
	.other		__nv_reservedSMEM_offset_0_alias,@"STO_CUDA_RESERVED_SHARED STV_DEFAULT"
__nv_reservedSMEM_offset_0_alias:
	.zero		0
.nv.shared.reserved.0:
	.zero		64
	.weak		__nv_reservedSMEM_tcgen05_partition
	.type		__nv_reservedSMEM_tcgen05_partition,@object
	.size		__nv_reservedSMEM_tcgen05_partition,(.L_0 - __nv_reservedSMEM_tcgen05_partition)
__nv_reservedSMEM_tcgen05_partition:
	.zero		32
.L_0:


//--------------------- .nv.global                --------------------------
	.section	.nv.global,"aw",@nobits
.nv.global:
	.type		_ZN39_INTERNAL_404523eb_4_k_cu_d0def021_29724cute1_E,@object
	.size		_ZN39_INTERNAL_404523eb_4_k_cu_d0def021_29724cute1_E,(_ZN39_INTERNAL_404523eb_4_k_cu_d0def021_29724cuda3std3__45__cpo6cbeginE - _ZN39_INTERNAL_404523eb_4_k_cu_d0def021_29724cute1_E)
_ZN39_INTERNAL_404523eb_4_k_cu_d0def021_29724cute1_E:
	.zero		1
	.type		_ZN39_INTERNAL_404523eb_4_k_cu_d0def021_29724cuda3std3__45__cpo6cbeginE,@object
	.size		_ZN39_INTERNAL_404523eb_4_k_cu_d0def021_29724cuda3std3__45__cpo6cbeginE,(_ZN39_INTERNAL_404523eb_4_k_cu_d0def021_29724cuda3std3__48in_placeE - _ZN39_INTERNAL_404523eb_4_k_cu_d0def021_29724cuda3std3__45__cpo6cbeginE)
_ZN39_INTERNAL_404523eb_4_k_cu_d0def021_29724cuda3std3__45__cpo6cbeginE:
	.zero		1
	.type		_ZN39_INTERNAL_404523eb_4_k_cu_d0def021_29724cuda3std3__48in_placeE,@object
	.size		_ZN39_INTERNAL_404523eb_4_k_cu_d0def021_29724cuda3std3__48in_placeE,(_ZN39_INTERNAL_404523eb_4_k_cu_d0def021_29724cuda3std6ranges3__45__cpo9iter_moveE - _ZN39_INTERNAL_404523eb_4_k_cu_d0def021_29724cuda3std3__48in_placeE)
_ZN39_INTERNAL_404523eb_4_k_cu_d0def021_29724cuda3std3__48in_placeE:
	.zero		1
	.type		_ZN39_INTERNAL_404523eb_4_k_cu_d0def021_29724cuda3std6ranges3__45__cpo9iter_moveE,@object
	.size		_ZN39_INTERNAL_404523eb_4_k_cu_d0def021_29724cuda3std6ranges3__45__cpo9iter_moveE,(_ZN39_INTERNAL_404523eb_4_k_cu_d0def021_29724cuda3std3__45__cpo5beginE - _ZN39_INTERNAL_404523eb_4_k_cu_d0def021_29724cuda3std6ranges3__45__cpo9iter_moveE)
_ZN39_INTERNAL_404523eb_4_k_cu_d0def021_29724cuda3std6ranges3__45__cpo9iter_moveE:
	.zero		1
	.type		_ZN39_INTERNAL_404523eb_4_k_cu_d0def021_29724cuda3std3__45__cpo5beginE,@object
	.size		_ZN39_INTERNAL_404523eb_4_k_cu_d0def021_29724cuda3std3__45__cpo5beginE,(_ZN39_INTERNAL_404523eb_4_k_cu_d0def021_29724cuda3std3__441_GLOBAL__N__404523eb_4_k_cu_d0def021_29726ignoreE - _ZN39_INTERNAL_404523eb_4_k_cu_d0def021_29724cuda3std3__45__cpo5beginE)
_ZN39_INTERNAL_404523eb_4_k_cu_d0def021_29724cuda3std3__45__cpo5beginE:
	.zero		1
	.type		_ZN39_INTERNAL_404523eb_4_k_cu_d0def021_29724cuda3std3__441_GLOBAL__N__404523eb_4_k_cu_d0def021_29726ignoreE,@object
	.size		_ZN39_INTERNAL_404523eb_4_k_cu_d0def021_29724cuda3std3__441_GLOBAL__N__404523eb_4_k_cu_d0def021_29726ignoreE,(_ZN39_INTERNAL_404523eb_4_k_cu_d0def021_29724cute7productE - _ZN39_INTERNAL_404523eb_4_k_cu_d0def021_29724cuda3std3__441_GLOBAL__N__404523eb_4_k_cu_d0def021_29726ignoreE)
_ZN39_INTERNAL_404523eb_4_k_cu_d0def021_29724cuda3std3__441_GLOBAL__N__404523eb_4_k_cu_d0def021_29726ignoreE:
	.zero		1
	.type		_ZN39_INTERNAL_404523eb_4_k_cu_d0def021_29724cute7productE,@object
	.size		_ZN39_INTERNAL_404523eb_4_k_cu_d0def021_29724cute7productE,(_ZN39_INTERNAL_404523eb_4_k_cu_d0def021_29724cuda3std3__45__cpo3endE - _ZN39_INTERNAL_404523eb_4_k_cu_d0def021_29724cute7productE)
_ZN39_INTERNAL_404523eb_4_k_cu_d0def021_29724cute7productE:
	.zero		1
	.type		_ZN39_INTERNAL_404523eb_4_k_cu_d0def021_29724cuda3std3__45__cpo3endE,@object
	.size		_ZN39_INTERNAL_404523eb_4_k_cu_d0def021_29724cuda3std3__45__cpo3endE,(_ZN39_INTERNAL_404523eb_4_k_cu_d0def021_29724cuda3std3__419piecewise_constructE - _ZN39_INTERNAL_404523eb_4_k_cu_d0def021_29724cuda3std3__45__cpo3endE)
_ZN39_INTERNAL_404523eb_4_k_cu_d0def021_29724cuda3std3__45__cpo3endE:
	.zero		1
	.type		_ZN39_INTERNAL_404523eb_4_k_cu_d0def021_29724cuda3std3__419piecewise_constructE,@object
	.size		_ZN39_INTERNAL_404523eb_4_k_cu_d0def021_29724cuda3std3__419piecewise_constructE,(_ZN39_INTERNAL_404523eb_4_k_cu_d0def021_29724cuda3std3__45__cpo4cendE - _ZN39_INTERNAL_404523eb_4_k_cu_d0def021_29724cuda3std3__419piecewise_constructE)
_ZN39_INTERNAL_404523eb_4_k_cu_d0def021_29724cuda3std3__419piecewise_constructE:
	.zero		1
	.type		_ZN39_INTERNAL_404523eb_4_k_cu_d0def021_29724cuda3std3__45__cpo4cendE,@object
	.size		_ZN39_INTERNAL_404523eb_4_k_cu_d0def021_29724cuda3std3__45__cpo4cendE,(_ZN39_INTERNAL_404523eb_4_k_cu_d0def021_29724cuda3std6ranges3__45__cpo4swapE - _ZN39_INTERNAL_404523eb_4_k_cu_d0def021_29724cuda3std3__45__cpo4cendE)
_ZN39_INTERNAL_404523eb_4_k_cu_d0def021_29724cuda3std3__45__cpo4cendE:
	.zero		1
	.type		_ZN39_INTERNAL_404523eb_4_k_cu_d0def021_29724cuda3std6ranges3__45__cpo4swapE,@object
	.size		_ZN39_INTERNAL_404523eb_4_k_cu_d0def021_29724cuda3std6ranges3__45__cpo4swapE,(.L_10 - _ZN39_INTERNAL_404523eb_4_k_cu_d0def021_29724cuda3std6ranges3__45__cpo4swapE)
_ZN39_INTERNAL_404523eb_4_k_cu_d0def021_29724cuda3std6ranges3__45__cpo4swapE:
	.zero		1
.L_10:


//--------------------- .nv.constant0._ZN7cutlass13device_kernelINS_4gemm6kernel13GemmUniversalIN4cute5tupleIJiiiiEEENS1_10collective13CollectiveMmaINS1_35MainloopSm100TmaUmmaWarpSpecializedILi5ELi2ELi2ENS5_IJNS4_1CILi2EEENSA_ILi1EEESC_EEEEENS5_IJNSA_ILi256EEESF_NSA_ILi64EEEEEENS_10bfloat16_tENS5_IJlSC_lEEESI_SJ_NS4_8TiledMMAINS4_8MMA_AtomIJNS4_26SM100_MMA_F16BF16_2x1SM_SSISI_SI_fLi256ELi256ELNS4_4UMMA5MajorE0ELSO_0ELNSN_7ScaleInE0ELSP_0EEEEEENS4_6LayoutINS5_IJSC_SC_SC_EEENS5_IJNSA_ILi0EEESU_SU_EEEEENS5_IJNS4_10UnderscoreESX_SX_EEEEENS4_18SM100_TMA_2SM_LOADENS4_14ComposedLayoutINS4_7SwizzleILi3ELi4ELi3EEENS4_18smem_ptr_flag_bitsILi16EEENSS_INS5_IJNSA_ILi8EEESG_EEENS5_IJSG_SC_EEEEEEEvNS4_8identityES10_S1A_vS1B_EENS_8epilogue10collective18CollectiveEpilogueINS1D_23Sm100TmaWarpSpecializedILi4ELi2ELi64ELb1ELb0EEEJNS5_IJNSA_ILi128EEESF_SG_EEENS5_IJNSS_IS1I_SC_EENSS_ISG_SC_EEEEESI_SJ_SI_SJ_NS1D_6fusion15FusionCallbacksIS1H_NS1N_23LinCombPerRowBiasEltActINS1D_6thread4ReLuESI_fSI_SI_fLi8ELNS_15FloatRoundStyleE2EEES1J_S1M_JEEENS4_5SM1004TMEM4LOAD26SM100_TMEM_LOAD_32dp32b64xENS4_13SM90_TMA_LOADES1A_NS4_39AutoVectorizingCopyWithAssumedAlignmentILi128EEENS4_14SM90_TMA_STOREES1A_S21_S21_EEEvvEEEEvNT_6ParamsE --------------------------
	.section	.nv.constant0._ZN7cutlass13device_kernelINS_4gemm6kernel13GemmUniversalIN4cute5tupleIJiiiiEEENS1_10collective13CollectiveMmaINS1_35MainloopSm100TmaUmmaWarpSpecializedILi5ELi2ELi2ENS5_IJNS4_1CILi2EEENSA_ILi1EEESC_EEEEENS5_IJNSA_ILi256EEESF_NSA_ILi64EEEEEENS_10bfloat16_tENS5_IJlSC_lEEESI_SJ_NS4_8TiledMMAINS4_8MMA_AtomIJNS4_26SM100_MMA_F16BF16_2x1SM_SSISI_SI_fLi256ELi256ELNS4_4UMMA5MajorE0ELSO_0ELNSN_7ScaleInE0ELSP_0EEEEEENS4_6LayoutINS5_IJSC_SC_SC_EEENS5_IJNSA_ILi0EEESU_SU_EEEEENS5_IJNS4_10UnderscoreESX_SX_EEEEENS4_18SM100_TMA_2SM_LOADENS4_14ComposedLayoutINS4_7SwizzleILi3ELi4ELi3EEENS4_18smem_ptr_flag_bitsILi16EEENSS_INS5_IJNSA_ILi8EEESG_EEENS5_IJSG_SC_EEEEEEEvNS4_8identityES10_S1A_vS1B_EENS_8epilogue10collective18CollectiveEpilogueINS1D_23Sm100TmaWarpSpecializedILi4ELi2ELi64ELb1ELb0EEEJNS5_IJNSA_ILi128EEESF_SG_EEENS5_IJNSS_IS1I_SC_EENSS_ISG_SC_EEEEESI_SJ_SI_SJ_NS1D_6fusion15FusionCallbacksIS1H_NS1N_23LinCombPerRowBiasEltActINS1D_6thread4ReLuESI_fSI_SI_fLi8ELNS_15FloatRoundStyleE2EEES1J_S1M_JEEENS4_5SM1004TMEM4LOAD26SM100_TMEM_LOAD_32dp32b64xENS4_13SM90_TMA_LOADES1A_NS4_39AutoVectorizingCopyWithAssumedAlignmentILi128EEENS4_14SM90_TMA_STOREES1A_S21_S21_EEEvvEEEEvNT_6ParamsE,"a",@progbits
	.sectionflags	@""
	.align	4
.nv.constant0._ZN7cutlass13device_kernelINS_4gemm6kernel13GemmUniversalIN4cute5tupleIJiiiiEEENS1_10collective13CollectiveMmaINS1_35MainloopSm100TmaUmmaWarpSpecializedILi5ELi2ELi2ENS5_IJNS4_1CILi2EEENSA_ILi1EEESC_EEEEENS5_IJNSA_ILi256EEESF_NSA_ILi64EEEEEENS_10bfloat16_tENS5_IJlSC_lEEESI_SJ_NS4_8TiledMMAINS4_8MMA_AtomIJNS4_26SM100_MMA_F16BF16_2x1SM_SSISI_SI_fLi256ELi256ELNS4_4UMMA5MajorE0ELSO_0ELNSN_7ScaleInE0ELSP_0EEEEEENS4_6LayoutINS5_IJSC_SC_SC_EEENS5_IJNSA_ILi0EEESU_SU_EEEEENS5_IJNS4_10UnderscoreESX_SX_EEEEENS4_18SM100_TMA_2SM_LOADENS4_14ComposedLayoutINS4_7SwizzleILi3ELi4ELi3EEENS4_18smem_ptr_flag_bitsILi16EEENSS_INS5_IJNSA_ILi8EEESG_EEENS5_IJSG_SC_EEEEEEEvNS4_8identityES10_S1A_vS1B_EENS_8epilogue10collective18CollectiveEpilogueINS1D_23Sm100TmaWarpSpecializedILi4ELi2ELi64ELb1ELb0EEEJNS5_IJNSA_ILi128EEESF_SG_EEENS5_IJNSS_IS1I_SC_EENSS_ISG_SC_EEEEESI_SJ_SI_SJ_NS1D_6fusion15FusionCallbacksIS1H_NS1N_23LinCombPerRowBiasEltActINS1D_6thread4ReLuESI_fSI_SI_fLi8ELNS_15FloatRoundStyleE2EEES1J_S1M_JEEENS4_5SM1004TMEM4LOAD26SM100_TMEM_LOAD_32dp32b64xENS4_13SM90_TMA_LOADES1A_NS4_39AutoVectorizingCopyWithAssumedAlignmentILi128EEENS4_14SM90_TMA_STOREES1A_S21_S21_EEEvvEEEEvNT_6ParamsE:
	.zero		2944


//--------------------- SYMBOLS --------------------------

	.type		.nv.reservedSmem.offset0,@object
	.size		.nv.reservedSmem.offset0,0x4
	.type		.nv.reservedSmem.cap,@object
	.size		.nv.reservedSmem.cap,0x4
	.type		__assertfail,@function
